//
// Generated by NVIDIA NVVM Compiler
//
// Compiler Build ID: CL-36424714
// Cuda compilation tools, release 13.0, V13.0.88
// Based on NVVM 20.0.0
//

.version 9.0
.target sm_100
.address_size 64

	// .globl	adosc_adl_f32

.visible .entry adosc_adl_f32(
	.param .u64 .ptr .align 1 adosc_adl_f32_param_0,
	.param .u64 .ptr .align 1 adosc_adl_f32_param_1,
	.param .u64 .ptr .align 1 adosc_adl_f32_param_2,
	.param .u64 .ptr .align 1 adosc_adl_f32_param_3,
	.param .u32 adosc_adl_f32_param_4,
	.param .u64 .ptr .align 1 adosc_adl_f32_param_5
)
{
	.reg .pred 	%p<19>;
	.reg .b32 	%r<25>;
	.reg .b32 	%f<145>;
	.reg .b64 	%rd<45>;

	ld.param.u64 	%rd27, [adosc_adl_f32_param_0];
	ld.param.u64 	%rd28, [adosc_adl_f32_param_1];
	ld.param.u64 	%rd29, [adosc_adl_f32_param_2];
	ld.param.u64 	%rd30, [adosc_adl_f32_param_3];
	ld.param.u32 	%r12, [adosc_adl_f32_param_4];
	ld.param.u64 	%rd31, [adosc_adl_f32_param_5];
	cvta.to.global.u64 	%rd1, %rd31;
	cvta.to.global.u64 	%rd2, %rd30;
	cvta.to.global.u64 	%rd3, %rd29;
	cvta.to.global.u64 	%rd4, %rd28;
	cvta.to.global.u64 	%rd5, %rd27;
	mov.u32 	%r13, %ctaid.x;
	mov.u32 	%r14, %tid.x;
	or.b32  	%r15, %r13, %r14;
	setp.ne.s32 	%p1, %r15, 0;
	setp.lt.s32 	%p2, %r12, 1;
	or.pred  	%p3, %p1, %p2;
	@%p3 bra 	$L__BB0_27;
	ld.global.nc.f32 	%f1, [%rd5];
	ld.global.nc.f32 	%f2, [%rd4];
	sub.f32 	%f3, %f1, %f2;
	setp.eq.f32 	%p4, %f3, 0f00000000;
	mov.f32 	%f131, 0f00000000;
	@%p4 bra 	$L__BB0_3;
	ld.global.nc.f32 	%f61, [%rd3];
	sub.f32 	%f62, %f61, %f2;
	sub.f32 	%f63, %f1, %f61;
	sub.f32 	%f64, %f62, %f63;
	div.rn.f32 	%f131, %f64, %f3;
$L__BB0_3:
	ld.global.nc.f32 	%f65, [%rd2];
	mul.f32 	%f142, %f131, %f65;
	st.global.f32 	[%rd1], %f142;
	setp.lt.u32 	%p5, %r12, 2;
	@%p5 bra 	$L__BB0_27;
	add.s32 	%r1, %r12, -1;
	add.s32 	%r17, %r12, -2;
	and.b32  	%r2, %r1, 3;
	setp.lt.u32 	%p6, %r17, 3;
	mov.f32 	%f143, 0f00000000;
	mov.b32 	%r24, 1;
	@%p6 bra 	$L__BB0_16;
	and.b32  	%r19, %r1, -4;
	neg.s32 	%r22, %r19;
	add.s64 	%rd44, %rd5, 8;
	add.s64 	%rd43, %rd4, 8;
	add.s64 	%rd42, %rd1, 16;
	add.s64 	%rd41, %rd3, 8;
	add.s64 	%rd40, %rd2, 16;
	mov.f32 	%f143, 0f00000000;
	mov.b32 	%r21, 0;
$L__BB0_6:
	.pragma "nounroll";
	ld.global.nc.f32 	%f9, [%rd44+-4];
	ld.global.nc.f32 	%f10, [%rd43+-4];
	sub.f32 	%f11, %f9, %f10;
	setp.eq.f32 	%p7, %f11, 0f00000000;
	mov.f32 	%f134, 0f00000000;
	@%p7 bra 	$L__BB0_8;
	ld.global.nc.f32 	%f69, [%rd41+-4];
	sub.f32 	%f70, %f69, %f10;
	sub.f32 	%f71, %f9, %f69;
	sub.f32 	%f72, %f70, %f71;
	div.rn.f32 	%f134, %f72, %f11;
$L__BB0_8:
	ld.global.nc.f32 	%f74, [%rd40+-12];
	mul.f32 	%f75, %f134, %f74;
	sub.f32 	%f76, %f75, %f143;
	add.f32 	%f14, %f142, %f76;
	sub.f32 	%f77, %f14, %f142;
	sub.f32 	%f15, %f77, %f76;
	st.global.f32 	[%rd42+-12], %f14;
	ld.global.nc.f32 	%f16, [%rd44];
	ld.global.nc.f32 	%f17, [%rd43];
	sub.f32 	%f18, %f16, %f17;
	setp.eq.f32 	%p8, %f18, 0f00000000;
	mov.f32 	%f135, 0f00000000;
	@%p8 bra 	$L__BB0_10;
	ld.global.nc.f32 	%f78, [%rd41];
	sub.f32 	%f79, %f78, %f17;
	sub.f32 	%f80, %f16, %f78;
	sub.f32 	%f81, %f79, %f80;
	div.rn.f32 	%f135, %f81, %f18;
$L__BB0_10:
	ld.global.nc.f32 	%f83, [%rd40+-8];
	mul.f32 	%f84, %f135, %f83;
	sub.f32 	%f85, %f84, %f15;
	add.f32 	%f21, %f14, %f85;
	sub.f32 	%f86, %f21, %f14;
	sub.f32 	%f22, %f86, %f85;
	st.global.f32 	[%rd42+-8], %f21;
	ld.global.nc.f32 	%f23, [%rd44+4];
	ld.global.nc.f32 	%f24, [%rd43+4];
	sub.f32 	%f25, %f23, %f24;
	setp.eq.f32 	%p9, %f25, 0f00000000;
	mov.f32 	%f136, 0f00000000;
	@%p9 bra 	$L__BB0_12;
	ld.global.nc.f32 	%f87, [%rd41+4];
	sub.f32 	%f88, %f87, %f24;
	sub.f32 	%f89, %f23, %f87;
	sub.f32 	%f90, %f88, %f89;
	div.rn.f32 	%f136, %f90, %f25;
$L__BB0_12:
	ld.global.nc.f32 	%f92, [%rd40+-4];
	mul.f32 	%f93, %f136, %f92;
	sub.f32 	%f94, %f93, %f22;
	add.f32 	%f28, %f21, %f94;
	sub.f32 	%f95, %f28, %f21;
	sub.f32 	%f29, %f95, %f94;
	st.global.f32 	[%rd42+-4], %f28;
	ld.global.nc.f32 	%f30, [%rd44+8];
	ld.global.nc.f32 	%f31, [%rd43+8];
	sub.f32 	%f32, %f30, %f31;
	setp.eq.f32 	%p10, %f32, 0f00000000;
	mov.f32 	%f137, 0f00000000;
	@%p10 bra 	$L__BB0_14;
	ld.global.nc.f32 	%f96, [%rd41+8];
	sub.f32 	%f97, %f96, %f31;
	sub.f32 	%f98, %f30, %f96;
	sub.f32 	%f99, %f97, %f98;
	div.rn.f32 	%f137, %f99, %f32;
$L__BB0_14:
	ld.global.nc.f32 	%f100, [%rd40];
	mul.f32 	%f101, %f137, %f100;
	sub.f32 	%f102, %f101, %f29;
	add.f32 	%f142, %f28, %f102;
	sub.f32 	%f103, %f142, %f28;
	sub.f32 	%f143, %f103, %f102;
	st.global.f32 	[%rd42], %f142;
	add.s32 	%r22, %r22, 4;
	add.s32 	%r21, %r21, 4;
	add.s64 	%rd44, %rd44, 16;
	add.s64 	%rd43, %rd43, 16;
	add.s64 	%rd42, %rd42, 16;
	add.s64 	%rd41, %rd41, 16;
	add.s64 	%rd40, %rd40, 16;
	setp.ne.s32 	%p11, %r22, 0;
	@%p11 bra 	$L__BB0_6;
	add.s32 	%r24, %r21, 1;
$L__BB0_16:
	setp.eq.s32 	%p12, %r2, 0;
	@%p12 bra 	$L__BB0_27;
	setp.eq.s32 	%p13, %r2, 1;
	@%p13 bra 	$L__BB0_23;
	mul.wide.u32 	%rd32, %r24, 4;
	add.s64 	%rd21, %rd5, %rd32;
	ld.global.nc.f32 	%f39, [%rd21];
	add.s64 	%rd22, %rd4, %rd32;
	ld.global.nc.f32 	%f40, [%rd22];
	add.s64 	%rd23, %rd3, %rd32;
	sub.f32 	%f41, %f39, %f40;
	setp.eq.f32 	%p14, %f41, 0f00000000;
	mov.f32 	%f140, 0f00000000;
	@%p14 bra 	$L__BB0_20;
	ld.global.nc.f32 	%f105, [%rd23];
	sub.f32 	%f106, %f105, %f40;
	sub.f32 	%f107, %f39, %f105;
	sub.f32 	%f108, %f106, %f107;
	div.rn.f32 	%f140, %f108, %f41;
$L__BB0_20:
	add.s64 	%rd24, %rd2, %rd32;
	ld.global.nc.f32 	%f110, [%rd24];
	mul.f32 	%f111, %f140, %f110;
	sub.f32 	%f112, %f111, %f143;
	add.f32 	%f44, %f142, %f112;
	sub.f32 	%f113, %f44, %f142;
	sub.f32 	%f45, %f113, %f112;
	add.s64 	%rd25, %rd1, %rd32;
	st.global.f32 	[%rd25], %f44;
	ld.global.nc.f32 	%f46, [%rd21+4];
	ld.global.nc.f32 	%f47, [%rd22+4];
	sub.f32 	%f48, %f46, %f47;
	setp.eq.f32 	%p15, %f48, 0f00000000;
	mov.f32 	%f141, 0f00000000;
	@%p15 bra 	$L__BB0_22;
	ld.global.nc.f32 	%f114, [%rd23+4];
	sub.f32 	%f115, %f114, %f47;
	sub.f32 	%f116, %f46, %f114;
	sub.f32 	%f117, %f115, %f116;
	div.rn.f32 	%f141, %f117, %f48;
$L__BB0_22:
	ld.global.nc.f32 	%f118, [%rd24+4];
	mul.f32 	%f119, %f141, %f118;
	sub.f32 	%f120, %f119, %f45;
	add.f32 	%f142, %f44, %f120;
	sub.f32 	%f121, %f142, %f44;
	sub.f32 	%f143, %f121, %f120;
	st.global.f32 	[%rd25+4], %f142;
	add.s32 	%r24, %r24, 2;
$L__BB0_23:
	and.b32  	%r20, %r1, 1;
	setp.eq.b32 	%p16, %r20, 1;
	not.pred 	%p17, %p16;
	@%p17 bra 	$L__BB0_27;
	mul.wide.u32 	%rd34, %r24, 4;
	add.s64 	%rd35, %rd5, %rd34;
	ld.global.nc.f32 	%f55, [%rd35];
	add.s64 	%rd36, %rd4, %rd34;
	ld.global.nc.f32 	%f56, [%rd36];
	add.s64 	%rd26, %rd3, %rd34;
	sub.f32 	%f57, %f55, %f56;
	setp.eq.f32 	%p18, %f57, 0f00000000;
	mov.f32 	%f144, 0f00000000;
	@%p18 bra 	$L__BB0_26;
	ld.global.nc.f32 	%f123, [%rd26];
	sub.f32 	%f124, %f123, %f56;
	sub.f32 	%f125, %f55, %f123;
	sub.f32 	%f126, %f124, %f125;
	div.rn.f32 	%f144, %f126, %f57;
$L__BB0_26:
	add.s64 	%rd38, %rd2, %rd34;
	ld.global.nc.f32 	%f127, [%rd38];
	mul.f32 	%f128, %f144, %f127;
	sub.f32 	%f129, %f128, %f143;
	add.f32 	%f130, %f142, %f129;
	add.s64 	%rd39, %rd1, %rd34;
	st.global.f32 	[%rd39], %f130;
$L__BB0_27:
	ret;

}
	// .globl	adosc_batch_from_adl_f32
.visible .entry adosc_batch_from_adl_f32(
	.param .u64 .ptr .align 1 adosc_batch_from_adl_f32_param_0,
	.param .u64 .ptr .align 1 adosc_batch_from_adl_f32_param_1,
	.param .u64 .ptr .align 1 adosc_batch_from_adl_f32_param_2,
	.param .u32 adosc_batch_from_adl_f32_param_3,
	.param .u32 adosc_batch_from_adl_f32_param_4,
	.param .u64 .ptr .align 1 adosc_batch_from_adl_f32_param_5
)
{
	.reg .pred 	%p<41>;
	.reg .b32 	%r<75>;
	.reg .b32 	%f<112>;
	.reg .b64 	%rd<30>;

	ld.param.u64 	%rd11, [adosc_batch_from_adl_f32_param_0];
	ld.param.u64 	%rd12, [adosc_batch_from_adl_f32_param_1];
	ld.param.u64 	%rd13, [adosc_batch_from_adl_f32_param_2];
	ld.param.u32 	%r33, [adosc_batch_from_adl_f32_param_3];
	ld.param.u32 	%r34, [adosc_batch_from_adl_f32_param_4];
	ld.param.u64 	%rd14, [adosc_batch_from_adl_f32_param_5];
	cvta.to.global.u64 	%rd1, %rd14;
	setp.lt.s32 	%p1, %r33, 1;
	@%p1 bra 	$L__BB1_22;
	mov.u32 	%r1, %tid.x;
	and.b32  	%r2, %r1, 31;
	shr.u32 	%r35, %r1, 5;
	mov.u32 	%r36, %ntid.x;
	shr.u32 	%r37, %r36, 5;
	mov.u32 	%r38, %ctaid.x;
	mad.lo.s32 	%r3, %r37, %r38, %r35;
	setp.ge.s32 	%p2, %r3, %r34;
	@%p2 bra 	$L__BB1_22;
	cvt.s64.s32 	%rd2, %r3;
	cvta.to.global.u64 	%rd15, %rd12;
	mul.wide.s32 	%rd16, %r3, 4;
	add.s64 	%rd17, %rd15, %rd16;
	ld.global.nc.u32 	%r4, [%rd17];
	cvta.to.global.u64 	%rd18, %rd13;
	add.s64 	%rd19, %rd18, %rd16;
	ld.global.nc.u32 	%r5, [%rd19];
	setp.lt.s32 	%p3, %r4, 1;
	setp.lt.s32 	%p4, %r5, 1;
	setp.ge.s32 	%p5, %r4, %r5;
	or.pred  	%p6, %p4, %p5;
	or.pred  	%p8, %p3, %p6;
	@%p8 bra 	$L__BB1_22;
	add.s32 	%r39, %r4, 1;
	cvt.rn.f32.u32 	%f58, %r39;
	mov.f32 	%f59, 0f40000000;
	div.rn.f32 	%f1, %f59, %f58;
	add.s32 	%r40, %r5, 1;
	cvt.rn.f32.u32 	%f60, %r40;
	div.rn.f32 	%f2, %f59, %f60;
	cvt.u64.u32 	%rd20, %r33;
	mul.lo.s64 	%rd3, %rd20, %rd2;
	shl.b64 	%rd21, %rd3, 2;
	add.s64 	%rd4, %rd1, %rd21;
	setp.ne.s32 	%p9, %r2, 0;
	@%p9 bra 	$L__BB1_5;
	mov.b32 	%r41, 0;
	st.global.u32 	[%rd4], %r41;
$L__BB1_5:
	setp.eq.s32 	%p10, %r33, 1;
	@%p10 bra 	$L__BB1_22;
	cvta.to.global.u64 	%rd22, %rd11;
	ld.global.nc.f32 	%f86, [%rd22];
	and.b32  	%r43, %r1, 31;
	mul.wide.u32 	%rd24, %r43, 4;
	add.s64 	%rd25, %rd21, %rd24;
	add.s64 	%rd26, %rd25, %rd1;
	add.s64 	%rd29, %rd26, 4;
	add.s64 	%rd27, %rd24, %rd22;
	add.s64 	%rd28, %rd27, 4;
	mov.f32 	%f61, 0f3F800000;
	sub.f32 	%f4, %f61, %f2;
	sub.f32 	%f5, %f61, %f1;
	mov.b32 	%r74, 0;
	mov.u32 	%r72, %r2;
	mov.u32 	%r73, %r33;
	mov.f32 	%f87, %f86;
$L__BB1_7:
	add.s32 	%r9, %r72, 1;
	setp.ge.s32 	%p11, %r9, %r33;
	mov.f32 	%f93, 0f00000000;
	mov.f32 	%f92, 0f3F800000;
	mov.f32 	%f94, %f92;
	mov.f32 	%f95, %f93;
	@%p11 bra 	$L__BB1_9;
	ld.global.nc.f32 	%f64, [%rd28];
	mul.f32 	%f93, %f1, %f64;
	mul.f32 	%f95, %f2, %f64;
	mov.f32 	%f92, %f5;
	mov.f32 	%f94, %f4;
$L__BB1_9:
	setp.eq.s32 	%p12, %r2, 0;
	mov.b32 	%r44, %f92;
	shfl.sync.up.b32	%r10|%p13, %r44, 1, 0, -1;
	mov.b32 	%r45, %f93;
	shfl.sync.up.b32	%r11|%p14, %r45, 1, 0, -1;
	mov.b32 	%r46, %f94;
	shfl.sync.up.b32	%r12|%p15, %r46, 1, 0, -1;
	mov.b32 	%r47, %f95;
	shfl.sync.up.b32	%r13|%p16, %r47, 1, 0, -1;
	@%p12 bra 	$L__BB1_11;
	mov.b32 	%f65, %r13;
	mov.b32 	%f66, %r12;
	mov.b32 	%f67, %r11;
	mov.b32 	%f68, %r10;
	mul.f32 	%f14, %f92, %f68;
	fma.rn.f32 	%f93, %f92, %f67, %f93;
	mul.f32 	%f16, %f94, %f66;
	fma.rn.f32 	%f95, %f94, %f65, %f95;
	mov.f32 	%f92, %f14;
	mov.f32 	%f94, %f16;
$L__BB1_11:
	setp.lt.u32 	%p17, %r2, 2;
	mov.b32 	%r48, %f92;
	shfl.sync.up.b32	%r14|%p18, %r48, 2, 0, -1;
	mov.b32 	%r49, %f93;
	shfl.sync.up.b32	%r15|%p19, %r49, 2, 0, -1;
	mov.b32 	%r50, %f94;
	shfl.sync.up.b32	%r16|%p20, %r50, 2, 0, -1;
	mov.b32 	%r51, %f95;
	shfl.sync.up.b32	%r17|%p21, %r51, 2, 0, -1;
	@%p17 bra 	$L__BB1_13;
	mov.b32 	%f69, %r17;
	mov.b32 	%f70, %r16;
	mov.b32 	%f71, %r15;
	mov.b32 	%f72, %r14;
	mul.f32 	%f22, %f92, %f72;
	fma.rn.f32 	%f93, %f92, %f71, %f93;
	mul.f32 	%f24, %f94, %f70;
	fma.rn.f32 	%f95, %f94, %f69, %f95;
	mov.f32 	%f92, %f22;
	mov.f32 	%f94, %f24;
$L__BB1_13:
	setp.lt.u32 	%p22, %r2, 4;
	mov.b32 	%r52, %f92;
	shfl.sync.up.b32	%r18|%p23, %r52, 4, 0, -1;
	mov.b32 	%r53, %f93;
	shfl.sync.up.b32	%r19|%p24, %r53, 4, 0, -1;
	mov.b32 	%r54, %f94;
	shfl.sync.up.b32	%r20|%p25, %r54, 4, 0, -1;
	mov.b32 	%r55, %f95;
	shfl.sync.up.b32	%r21|%p26, %r55, 4, 0, -1;
	@%p22 bra 	$L__BB1_15;
	mov.b32 	%f73, %r21;
	mov.b32 	%f74, %r20;
	mov.b32 	%f75, %r19;
	mov.b32 	%f76, %r18;
	mul.f32 	%f30, %f92, %f76;
	fma.rn.f32 	%f93, %f92, %f75, %f93;
	mul.f32 	%f32, %f94, %f74;
	fma.rn.f32 	%f95, %f94, %f73, %f95;
	mov.f32 	%f92, %f30;
	mov.f32 	%f94, %f32;
$L__BB1_15:
	setp.lt.u32 	%p27, %r2, 8;
	mov.b32 	%r56, %f92;
	shfl.sync.up.b32	%r22|%p28, %r56, 8, 0, -1;
	mov.b32 	%r57, %f93;
	shfl.sync.up.b32	%r23|%p29, %r57, 8, 0, -1;
	mov.b32 	%r58, %f94;
	shfl.sync.up.b32	%r24|%p30, %r58, 8, 0, -1;
	mov.b32 	%r59, %f95;
	shfl.sync.up.b32	%r25|%p31, %r59, 8, 0, -1;
	@%p27 bra 	$L__BB1_17;
	mov.b32 	%f77, %r25;
	mov.b32 	%f78, %r24;
	mov.b32 	%f79, %r23;
	mov.b32 	%f80, %r22;
	mul.f32 	%f38, %f92, %f80;
	fma.rn.f32 	%f93, %f92, %f79, %f93;
	mul.f32 	%f40, %f94, %f78;
	fma.rn.f32 	%f95, %f94, %f77, %f95;
	mov.f32 	%f92, %f38;
	mov.f32 	%f94, %f40;
$L__BB1_17:
	setp.lt.u32 	%p32, %r2, 16;
	mov.b32 	%r60, %f92;
	shfl.sync.up.b32	%r26|%p33, %r60, 16, 0, -1;
	mov.b32 	%r61, %f93;
	shfl.sync.up.b32	%r27|%p34, %r61, 16, 0, -1;
	mov.b32 	%r62, %f94;
	shfl.sync.up.b32	%r28|%p35, %r62, 16, 0, -1;
	mov.b32 	%r63, %f95;
	shfl.sync.up.b32	%r29|%p36, %r63, 16, 0, -1;
	@%p32 bra 	$L__BB1_19;
	mov.b32 	%f81, %r29;
	mov.b32 	%f82, %r28;
	mov.b32 	%f83, %r27;
	mov.b32 	%f84, %r26;
	mul.f32 	%f46, %f92, %f84;
	fma.rn.f32 	%f93, %f92, %f83, %f93;
	mul.f32 	%f48, %f94, %f82;
	fma.rn.f32 	%f95, %f94, %f81, %f95;
	mov.f32 	%f92, %f46;
	mov.f32 	%f94, %f48;
$L__BB1_19:
	setp.ge.s32 	%p37, %r9, %r33;
	fma.rn.f32 	%f54, %f92, %f87, %f93;
	fma.rn.f32 	%f55, %f94, %f86, %f95;
	@%p37 bra 	$L__BB1_21;
	sub.f32 	%f85, %f54, %f55;
	st.global.f32 	[%rd29], %f85;
$L__BB1_21:
	add.s32 	%r64, %r73, -1;
	min.s32 	%r65, %r64, 32;
	add.s32 	%r66, %r65, -1;
	mov.b32 	%r67, %f54;
	shfl.sync.idx.b32	%r68|%p38, %r67, %r66, 31, -1;
	mov.b32 	%f87, %r68;
	mov.b32 	%r69, %f55;
	shfl.sync.idx.b32	%r70|%p39, %r69, %r66, 31, -1;
	mov.b32 	%f86, %r70;
	add.s32 	%r30, %r74, 32;
	add.s32 	%r71, %r74, 33;
	add.s32 	%r73, %r73, -32;
	add.s64 	%rd29, %rd29, 128;
	add.s64 	%rd28, %rd28, 128;
	add.s32 	%r72, %r72, 32;
	setp.lt.s32 	%p40, %r71, %r33;
	mov.u32 	%r74, %r30;
	@%p40 bra 	$L__BB1_7;
$L__BB1_22:
	ret;

}
	// .globl	adosc_many_series_one_param_f32
.visible .entry adosc_many_series_one_param_f32(
	.param .u64 .ptr .align 1 adosc_many_series_one_param_f32_param_0,
	.param .u64 .ptr .align 1 adosc_many_series_one_param_f32_param_1,
	.param .u64 .ptr .align 1 adosc_many_series_one_param_f32_param_2,
	.param .u64 .ptr .align 1 adosc_many_series_one_param_f32_param_3,
	.param .u32 adosc_many_series_one_param_f32_param_4,
	.param .u32 adosc_many_series_one_param_f32_param_5,
	.param .u32 adosc_many_series_one_param_f32_param_6,
	.param .u32 adosc_many_series_one_param_f32_param_7,
	.param .u64 .ptr .align 1 adosc_many_series_one_param_f32_param_8
)
{
	.reg .pred 	%p<22>;
	.reg .b32 	%r<55>;
	.reg .b32 	%f<200>;
	.reg .b64 	%rd<64>;

	ld.param.u32 	%r22, [adosc_many_series_one_param_f32_param_4];
	ld.param.u32 	%r24, [adosc_many_series_one_param_f32_param_6];
	ld.param.u32 	%r25, [adosc_many_series_one_param_f32_param_7];
	ld.param.u64 	%rd36, [adosc_many_series_one_param_f32_param_8];
	cvta.to.global.u64 	%rd1, %rd36;
	min.s32 	%r26, %r24, %r25;
	setp.lt.s32 	%p1, %r26, 1;
	setp.ge.s32 	%p2, %r24, %r25;
	or.pred  	%p3, %p2, %p1;
	@%p3 bra 	$L__BB2_32;
	ld.param.u32 	%r44, [adosc_many_series_one_param_f32_param_5];
	min.s32 	%r27, %r22, %r44;
	setp.lt.s32 	%p4, %r27, 1;
	@%p4 bra 	$L__BB2_32;
	add.s32 	%r28, %r24, 1;
	cvt.rn.f32.u32 	%f82, %r28;
	mov.f32 	%f83, 0f40000000;
	div.rn.f32 	%f1, %f83, %f82;
	add.s32 	%r29, %r25, 1;
	cvt.rn.f32.u32 	%f84, %r29;
	div.rn.f32 	%f2, %f83, %f84;
	mov.f32 	%f85, 0f3F800000;
	sub.f32 	%f3, %f85, %f1;
	sub.f32 	%f4, %f85, %f2;
	mov.u32 	%r30, %ctaid.x;
	mov.u32 	%r31, %ntid.x;
	mov.u32 	%r32, %tid.x;
	mad.lo.s32 	%r48, %r30, %r31, %r32;
	mov.u32 	%r33, %nctaid.x;
	mul.lo.s32 	%r2, %r33, %r31;
	setp.ge.s32 	%p5, %r48, %r22;
	@%p5 bra 	$L__BB2_32;
	ld.param.u32 	%r45, [adosc_many_series_one_param_f32_param_5];
	setp.gt.u32 	%p6, %r45, 1;
	@%p6 bra 	$L__BB2_4;
	bra.uni 	$L__BB2_31;
$L__BB2_4:
	ld.param.u32 	%r46, [adosc_many_series_one_param_f32_param_5];
	add.s32 	%r35, %r46, -1;
	add.s32 	%r36, %r46, 3;
	and.b32  	%r3, %r36, 3;
	and.b32  	%r4, %r35, 3;
	and.b32  	%r5, %r36, 1;
	and.b32  	%r37, %r35, -4;
	neg.s32 	%r6, %r37;
	shl.b32 	%r7, %r22, 2;
$L__BB2_5:
	ld.param.u64 	%rd62, [adosc_many_series_one_param_f32_param_2];
	ld.param.u64 	%rd61, [adosc_many_series_one_param_f32_param_1];
	ld.param.u64 	%rd60, [adosc_many_series_one_param_f32_param_0];
	cvta.to.global.u64 	%rd39, %rd60;
	mul.wide.s32 	%rd40, %r48, 4;
	add.s64 	%rd2, %rd39, %rd40;
	ld.global.nc.f32 	%f5, [%rd2];
	cvta.to.global.u64 	%rd41, %rd61;
	add.s64 	%rd3, %rd41, %rd40;
	ld.global.nc.f32 	%f6, [%rd3];
	cvta.to.global.u64 	%rd42, %rd62;
	add.s64 	%rd4, %rd42, %rd40;
	sub.f32 	%f7, %f5, %f6;
	setp.eq.f32 	%p8, %f7, 0f00000000;
	mov.f32 	%f180, 0f00000000;
	@%p8 bra 	$L__BB2_7;
	ld.global.nc.f32 	%f87, [%rd4];
	sub.f32 	%f88, %f87, %f6;
	sub.f32 	%f89, %f5, %f87;
	sub.f32 	%f90, %f88, %f89;
	div.rn.f32 	%f180, %f90, %f7;
$L__BB2_7:
	ld.param.u32 	%r47, [adosc_many_series_one_param_f32_param_5];
	ld.param.u64 	%rd63, [adosc_many_series_one_param_f32_param_3];
	add.s32 	%r39, %r47, -2;
	setp.lt.u32 	%p9, %r39, 3;
	cvta.to.global.u64 	%rd43, %rd63;
	add.s64 	%rd5, %rd43, %rd40;
	ld.global.nc.f32 	%f92, [%rd5];
	mul.f32 	%f195, %f180, %f92;
	add.s64 	%rd6, %rd1, %rd40;
	mov.b32 	%r40, 0;
	st.global.u32 	[%rd6], %r40;
	mov.f32 	%f198, 0f00000000;
	mov.b32 	%r53, 1;
	mov.f32 	%f196, %f195;
	mov.f32 	%f197, %f195;
	@%p9 bra 	$L__BB2_19;
	mov.f32 	%f198, 0f00000000;
	mov.b32 	%r50, 0;
	mov.u32 	%r49, %r22;
	mov.u32 	%r51, %r6;
	mov.f32 	%f196, %f195;
	mov.f32 	%f197, %f195;
$L__BB2_9:
	.pragma "nounroll";
	mul.wide.s32 	%rd7, %r49, 4;
	add.s64 	%rd8, %rd2, %rd7;
	ld.global.nc.f32 	%f15, [%rd8];
	add.s64 	%rd9, %rd3, %rd7;
	ld.global.nc.f32 	%f16, [%rd9];
	add.s64 	%rd10, %rd4, %rd7;
	sub.f32 	%f17, %f15, %f16;
	setp.eq.f32 	%p10, %f17, 0f00000000;
	mov.f32 	%f185, 0f00000000;
	@%p10 bra 	$L__BB2_11;
	ld.global.nc.f32 	%f95, [%rd10];
	sub.f32 	%f96, %f95, %f16;
	sub.f32 	%f97, %f15, %f95;
	sub.f32 	%f98, %f96, %f97;
	div.rn.f32 	%f185, %f98, %f17;
$L__BB2_11:
	add.s64 	%rd11, %rd5, %rd7;
	ld.global.nc.f32 	%f100, [%rd11];
	mul.f32 	%f101, %f185, %f100;
	sub.f32 	%f102, %f101, %f198;
	add.f32 	%f20, %f197, %f102;
	sub.f32 	%f103, %f20, %f197;
	sub.f32 	%f21, %f103, %f102;
	mul.f32 	%f104, %f3, %f196;
	fma.rn.f32 	%f22, %f1, %f20, %f104;
	mul.f32 	%f105, %f4, %f195;
	fma.rn.f32 	%f23, %f2, %f20, %f105;
	sub.f32 	%f106, %f22, %f23;
	add.s64 	%rd12, %rd6, %rd7;
	st.global.f32 	[%rd12], %f106;
	mul.wide.u32 	%rd13, %r22, 4;
	add.s64 	%rd14, %rd8, %rd13;
	ld.global.nc.f32 	%f24, [%rd14];
	add.s64 	%rd15, %rd9, %rd13;
	ld.global.nc.f32 	%f25, [%rd15];
	add.s64 	%rd16, %rd10, %rd13;
	sub.f32 	%f26, %f24, %f25;
	setp.eq.f32 	%p11, %f26, 0f00000000;
	mov.f32 	%f186, 0f00000000;
	@%p11 bra 	$L__BB2_13;
	ld.global.nc.f32 	%f107, [%rd16];
	sub.f32 	%f108, %f107, %f25;
	sub.f32 	%f109, %f24, %f107;
	sub.f32 	%f110, %f108, %f109;
	div.rn.f32 	%f186, %f110, %f26;
$L__BB2_13:
	add.s64 	%rd17, %rd11, %rd13;
	ld.global.nc.f32 	%f112, [%rd17];
	mul.f32 	%f113, %f186, %f112;
	sub.f32 	%f114, %f113, %f21;
	add.f32 	%f29, %f20, %f114;
	sub.f32 	%f115, %f29, %f20;
	sub.f32 	%f30, %f115, %f114;
	mul.f32 	%f116, %f3, %f22;
	fma.rn.f32 	%f31, %f1, %f29, %f116;
	mul.f32 	%f117, %f4, %f23;
	fma.rn.f32 	%f32, %f2, %f29, %f117;
	sub.f32 	%f118, %f31, %f32;
	add.s64 	%rd18, %rd12, %rd13;
	st.global.f32 	[%rd18], %f118;
	add.s64 	%rd19, %rd14, %rd13;
	ld.global.nc.f32 	%f33, [%rd19];
	add.s64 	%rd20, %rd15, %rd13;
	ld.global.nc.f32 	%f34, [%rd20];
	add.s64 	%rd21, %rd16, %rd13;
	sub.f32 	%f35, %f33, %f34;
	setp.eq.f32 	%p12, %f35, 0f00000000;
	mov.f32 	%f187, 0f00000000;
	@%p12 bra 	$L__BB2_15;
	ld.global.nc.f32 	%f119, [%rd21];
	sub.f32 	%f120, %f119, %f34;
	sub.f32 	%f121, %f33, %f119;
	sub.f32 	%f122, %f120, %f121;
	div.rn.f32 	%f187, %f122, %f35;
$L__BB2_15:
	add.s64 	%rd22, %rd17, %rd13;
	ld.global.nc.f32 	%f124, [%rd22];
	mul.f32 	%f125, %f187, %f124;
	sub.f32 	%f126, %f125, %f30;
	add.f32 	%f38, %f29, %f126;
	sub.f32 	%f127, %f38, %f29;
	sub.f32 	%f39, %f127, %f126;
	mul.f32 	%f128, %f3, %f31;
	fma.rn.f32 	%f40, %f1, %f38, %f128;
	mul.f32 	%f129, %f4, %f32;
	fma.rn.f32 	%f41, %f2, %f38, %f129;
	sub.f32 	%f130, %f40, %f41;
	add.s64 	%rd23, %rd18, %rd13;
	st.global.f32 	[%rd23], %f130;
	add.s64 	%rd45, %rd19, %rd13;
	ld.global.nc.f32 	%f42, [%rd45];
	add.s64 	%rd46, %rd20, %rd13;
	ld.global.nc.f32 	%f43, [%rd46];
	sub.f32 	%f44, %f42, %f43;
	setp.eq.f32 	%p13, %f44, 0f00000000;
	mov.f32 	%f188, 0f00000000;
	@%p13 bra 	$L__BB2_17;
	add.s64 	%rd47, %rd21, %rd13;
	ld.global.nc.f32 	%f131, [%rd47];
	sub.f32 	%f132, %f131, %f43;
	sub.f32 	%f133, %f42, %f131;
	sub.f32 	%f134, %f132, %f133;
	div.rn.f32 	%f188, %f134, %f44;
$L__BB2_17:
	add.s64 	%rd48, %rd22, %rd13;
	ld.global.nc.f32 	%f135, [%rd48];
	mul.f32 	%f136, %f188, %f135;
	sub.f32 	%f137, %f136, %f39;
	add.f32 	%f197, %f38, %f137;
	sub.f32 	%f138, %f197, %f38;
	sub.f32 	%f198, %f138, %f137;
	mul.f32 	%f139, %f3, %f40;
	fma.rn.f32 	%f196, %f1, %f197, %f139;
	mul.f32 	%f140, %f4, %f41;
	fma.rn.f32 	%f195, %f2, %f197, %f140;
	sub.f32 	%f141, %f196, %f195;
	add.s64 	%rd49, %rd23, %rd13;
	st.global.f32 	[%rd49], %f141;
	add.s32 	%r51, %r51, 4;
	add.s32 	%r50, %r50, 4;
	add.s32 	%r49, %r49, %r7;
	setp.ne.s32 	%p14, %r51, 0;
	@%p14 bra 	$L__BB2_9;
	add.s32 	%r53, %r50, 1;
$L__BB2_19:
	setp.eq.s32 	%p15, %r4, 0;
	@%p15 bra 	$L__BB2_30;
	setp.eq.s32 	%p16, %r3, 1;
	@%p16 bra 	$L__BB2_26;
	mul.lo.s32 	%r42, %r53, %r22;
	mul.wide.s32 	%rd24, %r42, 4;
	add.s64 	%rd25, %rd2, %rd24;
	ld.global.nc.f32 	%f55, [%rd25];
	add.s64 	%rd26, %rd3, %rd24;
	ld.global.nc.f32 	%f56, [%rd26];
	add.s64 	%rd27, %rd4, %rd24;
	sub.f32 	%f57, %f55, %f56;
	setp.eq.f32 	%p17, %f57, 0f00000000;
	mov.f32 	%f193, 0f00000000;
	@%p17 bra 	$L__BB2_23;
	ld.global.nc.f32 	%f143, [%rd27];
	sub.f32 	%f144, %f143, %f56;
	sub.f32 	%f145, %f55, %f143;
	sub.f32 	%f146, %f144, %f145;
	div.rn.f32 	%f193, %f146, %f57;
$L__BB2_23:
	add.s64 	%rd28, %rd5, %rd24;
	ld.global.nc.f32 	%f148, [%rd28];
	mul.f32 	%f149, %f193, %f148;
	sub.f32 	%f150, %f149, %f198;
	add.f32 	%f60, %f197, %f150;
	sub.f32 	%f151, %f60, %f197;
	sub.f32 	%f61, %f151, %f150;
	mul.f32 	%f152, %f3, %f196;
	fma.rn.f32 	%f62, %f1, %f60, %f152;
	mul.f32 	%f153, %f4, %f195;
	fma.rn.f32 	%f63, %f2, %f60, %f153;
	sub.f32 	%f154, %f62, %f63;
	add.s64 	%rd29, %rd6, %rd24;
	st.global.f32 	[%rd29], %f154;
	mul.wide.u32 	%rd30, %r22, 4;
	add.s64 	%rd50, %rd25, %rd30;
	ld.global.nc.f32 	%f64, [%rd50];
	add.s64 	%rd51, %rd26, %rd30;
	ld.global.nc.f32 	%f65, [%rd51];
	sub.f32 	%f66, %f64, %f65;
	setp.eq.f32 	%p18, %f66, 0f00000000;
	mov.f32 	%f194, 0f00000000;
	@%p18 bra 	$L__BB2_25;
	add.s64 	%rd52, %rd27, %rd30;
	ld.global.nc.f32 	%f155, [%rd52];
	sub.f32 	%f156, %f155, %f65;
	sub.f32 	%f157, %f64, %f155;
	sub.f32 	%f158, %f156, %f157;
	div.rn.f32 	%f194, %f158, %f66;
$L__BB2_25:
	add.s64 	%rd53, %rd28, %rd30;
	ld.global.nc.f32 	%f159, [%rd53];
	mul.f32 	%f160, %f194, %f159;
	sub.f32 	%f161, %f160, %f61;
	add.f32 	%f197, %f60, %f161;
	sub.f32 	%f162, %f197, %f60;
	sub.f32 	%f198, %f162, %f161;
	mul.f32 	%f163, %f3, %f62;
	fma.rn.f32 	%f196, %f1, %f197, %f163;
	mul.f32 	%f164, %f4, %f63;
	fma.rn.f32 	%f195, %f2, %f197, %f164;
	sub.f32 	%f165, %f196, %f195;
	add.s64 	%rd54, %rd29, %rd30;
	st.global.f32 	[%rd54], %f165;
	add.s32 	%r53, %r53, 2;
$L__BB2_26:
	setp.eq.s32 	%p19, %r5, 0;
	@%p19 bra 	$L__BB2_30;
	mul.lo.s32 	%r43, %r53, %r22;
	mul.wide.s32 	%rd31, %r43, 4;
	add.s64 	%rd55, %rd2, %rd31;
	ld.global.nc.f32 	%f77, [%rd55];
	add.s64 	%rd56, %rd3, %rd31;
	ld.global.nc.f32 	%f78, [%rd56];
	sub.f32 	%f79, %f77, %f78;
	setp.eq.f32 	%p20, %f79, 0f00000000;
	mov.f32 	%f199, 0f00000000;
	@%p20 bra 	$L__BB2_29;
	add.s64 	%rd57, %rd4, %rd31;
	ld.global.nc.f32 	%f167, [%rd57];
	sub.f32 	%f168, %f167, %f78;
	sub.f32 	%f169, %f77, %f167;
	sub.f32 	%f170, %f168, %f169;
	div.rn.f32 	%f199, %f170, %f79;
$L__BB2_29:
	add.s64 	%rd58, %rd5, %rd31;
	ld.global.nc.f32 	%f171, [%rd58];
	mul.f32 	%f172, %f199, %f171;
	sub.f32 	%f173, %f172, %f198;
	add.f32 	%f174, %f197, %f173;
	mul.f32 	%f175, %f3, %f196;
	fma.rn.f32 	%f176, %f1, %f174, %f175;
	mul.f32 	%f177, %f4, %f195;
	fma.rn.f32 	%f178, %f2, %f174, %f177;
	sub.f32 	%f179, %f176, %f178;
	add.s64 	%rd59, %rd6, %rd31;
	st.global.f32 	[%rd59], %f179;
$L__BB2_30:
	add.s32 	%r48, %r48, %r2;
	setp.lt.s32 	%p21, %r48, %r22;
	@%p21 bra 	$L__BB2_5;
	bra.uni 	$L__BB2_32;
$L__BB2_31:
	mul.wide.s32 	%rd37, %r48, 4;
	add.s64 	%rd38, %rd1, %rd37;
	mov.b32 	%r34, 0;
	st.global.u32 	[%rd38], %r34;
	add.s32 	%r48, %r48, %r2;
	setp.lt.s32 	%p7, %r48, %r22;
	@%p7 bra 	$L__BB2_31;
$L__BB2_32:
	ret;

}


// ===== COMPILED SASS (sm_100) =====

	.target	sm_100

	.elftype	@"ET_EXEC"


//--------------------- .note.nv.tkinfo           --------------------------
	.section	.note.nv.tkinfo,"",@"SHT_NOTE"
	.sectionflags	@"SHF_NOTE_NV_TKINFO"
	.tkinfo
        /*0018*/ 	.word	0x00000002
        /*0030*/ 	.string	""
        /*0030*/ 	.string	"ptxas"
        /*0030*/ 	.string	"Cuda compilation tools, release 13.0, V13.0.88"
        /*0030*/ 	.string	"Build cuda_13.0.r13.0/compiler.36424714_0"
        /*0030*/ 	.string	"-arch sm_100 -m 64 "



//--------------------- .note.nv.cuinfo           --------------------------
	.section	.note.nv.cuinfo,"",@"SHT_NOTE"
	.sectionflags	@"SHF_NOTE_NV_CUINFO"
        /*0018*/ 	.short	0x0002
        /*001a*/ 	.short	0x0064
        /*001c*/ 	.short	0x0082
	.zero		2


//--------------------- .nv.info                  --------------------------
	.section	.nv.info,"",@"SHT_CUDA_INFO"
	.align	4


	//----- nvinfo : EIATTR_REGCOUNT
	.align		4
        /*0000*/ 	.byte	0x04, 0x2f
        /*0002*/ 	.short	(.L_1 - .L_0)
	.align		4
.L_0:
        /*0004*/ 	.word	index@(adosc_adl_f32)
        /*0008*/ 	.word	0x0000001f


	//----- nvinfo : EIATTR_FRAME_SIZE
	.align		4
.L_1:
        /*000c*/ 	.byte	0x04, 0x11
        /*000e*/ 	.short	(.L_3 - .L_2)
	.align		4
.L_2:
        /*0010*/ 	.word	index@($__internal_2_$__cuda_sm3x_div_rn_noftz_f32_slowpath)
        /*0014*/ 	.word	0x00000000


	//----- nvinfo : EIATTR_FRAME_SIZE
	.align		4
.L_3:
        /*0018*/ 	.byte	0x04, 0x11
        /*001a*/ 	.short	(.L_5 - .L_4)
	.align		4
.L_4:
        /*001c*/ 	.word	index@(adosc_adl_f32)
        /*0020*/ 	.word	0x00000000


	//----- nvinfo : EIATTR_REGCOUNT
	.align		4
.L_5:
        /*0024*/ 	.byte	0x04, 0x2f
        /*0026*/ 	.short	(.L_7 - .L_6)
	.align		4
.L_6:
        /*0028*/ 	.word	index@(adosc_batch_from_adl_f32)
        /*002c*/ 	.word	0x00000019


	//----- nvinfo : EIATTR_FRAME_SIZE
	.align		4
.L_7:
        /*0030*/ 	.byte	0x04, 0x11
        /*0032*/ 	.short	(.L_9 - .L_8)
	.align		4
.L_8:
        /*0034*/ 	.word	index@($__internal_1_$__cuda_sm3x_div_rn_noftz_f32_slowpath)
        /*0038*/ 	.word	0x00000000


	//----- nvinfo : EIATTR_FRAME_SIZE
	.align		4
.L_9:
        /*003c*/ 	.byte	0x04, 0x11
        /*003e*/ 	.short	(.L_11 - .L_10)
	.align		4
.L_10:
        /*0040*/ 	.word	index@(adosc_batch_from_adl_f32)
        /*0044*/ 	.word	0x00000000


	//----- nvinfo : EIATTR_REGCOUNT
	.align		4
.L_11:
        /*0048*/ 	.byte	0x04, 0x2f
        /*004a*/ 	.short	(.L_13 - .L_12)
	.align		4
.L_12:
        /*004c*/ 	.word	index@(adosc_many_series_one_param_f32)
        /*0050*/ 	.word	0x00000032


	//----- nvinfo : EIATTR_FRAME_SIZE
	.align		4
.L_13:
        /*0054*/ 	.byte	0x04, 0x11
        /*0056*/ 	.short	(.L_15 - .L_14)
	.align		4
.L_14:
        /*0058*/ 	.word	index@($__internal_0_$__cuda_sm3x_div_rn_noftz_f32_slowpath)
        /*005c*/ 	.word	0x00000000


	//----- nvinfo : EIATTR_FRAME_SIZE
	.align		4
.L_15:
        /*0060*/ 	.byte	0x04, 0x11
        /*0062*/ 	.short	(.L_17 - .L_16)
	.align		4
.L_16:
        /*0064*/ 	.word	index@(adosc_many_series_one_param_f32)
        /*0068*/ 	.word	0x00000000


	//----- nvinfo : EIATTR_MIN_STACK_SIZE
	.align		4
.L_17:
        /*006c*/ 	.byte	0x04, 0x12
        /*006e*/ 	.short	(.L_19 - .L_18)
	.align		4
.L_18:
        /*0070*/ 	.word	index@(adosc_many_series_one_param_f32)
        /*0074*/ 	.word	0x00000000


	//----- nvinfo : EIATTR_MIN_STACK_SIZE
	.align		4
.L_19:
        /*0078*/ 	.byte	0x04, 0x12
        /*007a*/ 	.short	(.L_21 - .L_20)
	.align		4
.L_20:
        /*007c*/ 	.word	index@(adosc_batch_from_adl_f32)
        /*0080*/ 	.word	0x00000000


	//----- nvinfo : EIATTR_MIN_STACK_SIZE
	.align		4
.L_21:
        /*0084*/ 	.byte	0x04, 0x12
        /*0086*/ 	.short	(.L_23 - .L_22)
	.align		4
.L_22:
        /*0088*/ 	.word	index@(adosc_adl_f32)
        /*008c*/ 	.word	0x00000000
.L_23:


//--------------------- .nv.compat                --------------------------
	.section	.nv.compat,"",@"SHT_CUDA_COMPAT_INFO"
	.align	4
        /*0000*/ 	.byte	0x02, 0x09, 0x00, 0x00, 0x02, 0x02, 0x01, 0x00, 0x02, 0x05, 0x05, 0x00, 0x03, 0x07, 0x01, 0x01
        /*0010*/ 	.byte	0x02, 0x03, 0x00, 0x00, 0x02, 0x06, 0x01, 0x00, 0x04, 0x0b, 0x08, 0x00, 0x01, 0x00, 0x00, 0x00
        /*0020*/ 	.byte	0x00, 0x00, 0x00, 0x00


//--------------------- .nv.info.adosc_many_series_one_param_f32 --------------------------
	.section	.nv.info.adosc_many_series_one_param_f32,"",@"SHT_CUDA_INFO"
	.sectionflags	@""
	.align	4


	//----- nvinfo : EIATTR_CUDA_API_VERSION
	.align		4
        /*0000*/ 	.byte	0x04, 0x37
        /*0002*/ 	.short	(.L_25 - .L_24)
.L_24:
        /*0004*/ 	.word	0x00000082


	//----- nvinfo : EIATTR_KPARAM_INFO
	.align		4
.L_25:
        /*0008*/ 	.byte	0x04, 0x17
        /*000a*/ 	.short	(.L_27 - .L_26)
.L_26:
        /*000c*/ 	.word	0x00000000
        /*0010*/ 	.short	0x0008
        /*0012*/ 	.short	0x0030
        /*0014*/ 	.byte	0x00, 0xf5, 0x21, 0x00


	//----- nvinfo : EIATTR_KPARAM_INFO
	.align		4
.L_27:
        /*0018*/ 	.byte	0x04, 0x17
        /*001a*/ 	.short	(.L_29 - .L_28)
.L_28:
        /*001c*/ 	.word	0x00000000
        /*0020*/ 	.short	0x0007
        /*0022*/ 	.short	0x002c
        /*0024*/ 	.byte	0x00, 0xf0, 0x11, 0x00


	//----- nvinfo : EIATTR_KPARAM_INFO
	.align		4
.L_29:
        /*0028*/ 	.byte	0x04, 0x17
        /*002a*/ 	.short	(.L_31 - .L_30)
.L_30:
        /*002c*/ 	.word	0x00000000
        /*0030*/ 	.short	0x0006
        /*0032*/ 	.short	0x0028
        /*0034*/ 	.byte	0x00, 0xf0, 0x11, 0x00


	//----- nvinfo : EIATTR_KPARAM_INFO
	.align		4
.L_31:
        /*0038*/ 	.byte	0x04, 0x17
        /*003a*/ 	.short	(.L_33 - .L_32)
.L_32:
        /*003c*/ 	.word	0x00000000
        /*0040*/ 	.short	0x0005
        /*0042*/ 	.short	0x0024
        /*0044*/ 	.byte	0x00, 0xf0, 0x11, 0x00


	//----- nvinfo : EIATTR_KPARAM_INFO
	.align		4
.L_33:
        /*0048*/ 	.byte	0x04, 0x17
        /*004a*/ 	.short	(.L_35 - .L_34)
.L_34:
        /*004c*/ 	.word	0x00000000
        /*0050*/ 	.short	0x0004
        /*0052*/ 	.short	0x0020
        /*0054*/ 	.byte	0x00, 0xf0, 0x11, 0x00


	//----- nvinfo : EIATTR_KPARAM_INFO
	.align		4
.L_35:
        /*0058*/ 	.byte	0x04, 0x17
        /*005a*/ 	.short	(.L_37 - .L_36)
.L_36:
        /*005c*/ 	.word	0x00000000
        /*0060*/ 	.short	0x0003
        /*0062*/ 	.short	0x0018
        /*0064*/ 	.byte	0x00, 0xf5, 0x21, 0x00


	//----- nvinfo : EIATTR_KPARAM_INFO
	.align		4
.L_37:
        /*0068*/ 	.byte	0x04, 0x17
        /*006a*/ 	.short	(.L_39 - .L_38)
.L_38:
        /*006c*/ 	.word	0x00000000
        /*0070*/ 	.short	0x0002
        /*0072*/ 	.short	0x0010
        /*0074*/ 	.byte	0x00, 0xf5, 0x21, 0x00


	//----- nvinfo : EIATTR_KPARAM_INFO
	.align		4
.L_39:
        /*0078*/ 	.byte	0x04, 0x17
        /*007a*/ 	.short	(.L_41 - .L_40)
.L_40:
        /*007c*/ 	.word	0x00000000
        /*0080*/ 	.short	0x0001
        /*0082*/ 	.short	0x0008
        /*0084*/ 	.byte	0x00, 0xf5, 0x21, 0x00


	//----- nvinfo : EIATTR_KPARAM_INFO
	.align		4
.L_41:
        /*0088*/ 	.byte	0x04, 0x17
        /*008a*/ 	.short	(.L_43 - .L_42)
.L_42:
        /*008c*/ 	.word	0x00000000
        /*0090*/ 	.short	0x0000
        /*0092*/ 	.short	0x0000
        /*0094*/ 	.byte	0x00, 0xf5, 0x21, 0x00


	//----- nvinfo : EIATTR_SPARSE_MMA_MASK
	.align		4
.L_43:
        /*0098*/ 	.byte	0x03, 0x50
        /*009a*/ 	.short	0x0000


	//----- nvinfo : EIATTR_MAXREG_COUNT
	.align		4
        /*009c*/ 	.byte	0x03, 0x1b
        /*009e*/ 	.short	0x00ff


	//----- nvinfo : EIATTR_MERCURY_ISA_VERSION
	.align		4
        /*00a0*/ 	.byte	0x03, 0x5f
        /*00a2*/ 	.short	0x0101


	//----- nvinfo : EIATTR_VRC_CTA_INIT_COUNT
	.align		4
        /*00a4*/ 	.byte	0x02, 0x4a
	.zero		1
	.zero		1


	//----- nvinfo : EIATTR_EXIT_INSTR_OFFSETS
	.align		4
        /*00a8*/ 	.byte	0x04, 0x1c
        /*00aa*/ 	.short	(.L_45 - .L_44)


	//   ....[0]....
.L_44:
        /*00ac*/ 	.word	0x00000050


	//   ....[1]....
        /*00b0*/ 	.word	0x00000090


	//   ....[2]....
        /*00b4*/ 	.word	0x00000330


	//   ....[3]....
        /*00b8*/ 	.word	0x00000400


	//   ....[4]....
        /*00bc*/ 	.word	0x00001bd0


	//----- nvinfo : EIATTR_CRS_STACK_SIZE
	.align		4
.L_45:
        /*00c0*/ 	.byte	0x04, 0x1e
        /*00c2*/ 	.short	(.L_47 - .L_46)
.L_46:
        /*00c4*/ 	.word	0x00000000


	//----- nvinfo : EIATTR_CBANK_PARAM_SIZE
	.align		4
.L_47:
        /*00c8*/ 	.byte	0x03, 0x19
        /*00ca*/ 	.short	0x0038


	//----- nvinfo : EIATTR_PARAM_CBANK
	.align		4
        /*00cc*/ 	.byte	0x04, 0x0a
        /*00ce*/ 	.short	(.L_49 - .L_48)
	.align		4
.L_48:
        /*00d0*/ 	.word	index@(.nv.constant0.adosc_many_series_one_param_f32)
        /*00d4*/ 	.short	0x0380
        /*00d6*/ 	.short	0x0038


	//----- nvinfo : EIATTR_SW_WAR
	.align		4
.L_49:
        /*00d8*/ 	.byte	0x04, 0x36
        /*00da*/ 	.short	(.L_51 - .L_50)
.L_50:
        /*00dc*/ 	.word	0x00000008
.L_51:


//--------------------- .nv.info.adosc_batch_from_adl_f32 --------------------------
	.section	.nv.info.adosc_batch_from_adl_f32,"",@"SHT_CUDA_INFO"
	.sectionflags	@""
	.align	4


	//----- nvinfo : EIATTR_CUDA_API_VERSION
	.align		4
        /*0000*/ 	.byte	0x04, 0x37
        /*0002*/ 	.short	(.L_53 - .L_52)
.L_52:
        /*0004*/ 	.word	0x00000082


	//----- nvinfo : EIATTR_KPARAM_INFO
	.align		4
.L_53:
        /*0008*/ 	.byte	0x04, 0x17
        /*000a*/ 	.short	(.L_55 - .L_54)
.L_54:
        /*000c*/ 	.word	0x00000000
        /*0010*/ 	.short	0x0005
        /*0012*/ 	.short	0x0020
        /*0014*/ 	.byte	0x00, 0xf5, 0x21, 0x00


	//----- nvinfo : EIATTR_KPARAM_INFO
	.align		4
.L_55:
        /*0018*/ 	.byte	0x04, 0x17
        /*001a*/ 	.short	(.L_57 - .L_56)
.L_56:
        /*001c*/ 	.word	0x00000000
        /*0020*/ 	.short	0x0004
        /*0022*/ 	.short	0x001c
        /*0024*/ 	.byte	0x00, 0xf0, 0x11, 0x00


	//----- nvinfo : EIATTR_KPARAM_INFO
	.align		4
.L_57:
        /*0028*/ 	.byte	0x04, 0x17
        /*002a*/ 	.short	(.L_59 - .L_58)
.L_58:
        /*002c*/ 	.word	0x00000000
        /*0030*/ 	.short	0x0003
        /*0032*/ 	.short	0x0018
        /*0034*/ 	.byte	0x00, 0xf0, 0x11, 0x00


	//----- nvinfo : EIATTR_KPARAM_INFO
	.align		4
.L_59:
        /*0038*/ 	.byte	0x04, 0x17
        /*003a*/ 	.short	(.L_61 - .L_60)
.L_60:
        /*003c*/ 	.word	0x00000000
        /*0040*/ 	.short	0x0002
        /*0042*/ 	.short	0x0010
        /*0044*/ 	.byte	0x00, 0xf5, 0x21, 0x00


	//----- nvinfo : EIATTR_KPARAM_INFO
	.align		4
.L_61:
        /*0048*/ 	.byte	0x04, 0x17
        /*004a*/ 	.short	(.L_63 - .L_62)
.L_62:
        /*004c*/ 	.word	0x00000000
        /*0050*/ 	.short	0x0001
        /*0052*/ 	.short	0x0008
        /*0054*/ 	.byte	0x00, 0xf5, 0x21, 0x00


	//----- nvinfo : EIATTR_KPARAM_INFO
	.align		4
.L_63:
        /*0058*/ 	.byte	0x04, 0x17
        /*005a*/ 	.short	(.L_65 - .L_64)
.L_64:
        /*005c*/ 	.word	0x00000000
        /*0060*/ 	.short	0x0000
        /*0062*/ 	.short	0x0000
        /*0064*/ 	.byte	0x00, 0xf5, 0x21, 0x00


	//----- nvinfo : EIATTR_SPARSE_MMA_MASK
	.align		4
.L_65:
        /*0068*/ 	.byte	0x03, 0x50
        /*006a*/ 	.short	0x0000


	//----- nvinfo : EIATTR_MAXREG_COUNT
	.align		4
        /*006c*/ 	.byte	0x03, 0x1b
        /*006e*/ 	.short	0x00ff


	//----- nvinfo : EIATTR_MERCURY_ISA_VERSION
	.align		4
        /*0070*/ 	.byte	0x03, 0x5f
        /*0072*/ 	.short	0x0101


	//----- nvinfo : EIATTR_COOP_GROUP_MASK_REGIDS
	.align		4
        /*0074*/ 	.byte	0x04, 0x29
        /*0076*/ 	.short	(.L_67 - .L_66)


	//   ....[0]....
.L_66:
        /*0078*/ 	.word	0xffffffff


	//   ....[1]....
        /*007c*/ 	.word	0xffffffff


	//   ....[2]....
        /*0080*/ 	.word	0xffffffff


	//   ....[3]....
        /*0084*/ 	.word	0xffffffff


	//   ....[4]....
        /*0088*/ 	.word	0xffffffff


	//   ....[5]....
        /*008c*/ 	.word	0xffffffff


	//   ....[6]....
        /*0090*/ 	.word	0xffffffff


	//   ....[7]....
        /*0094*/ 	.word	0xffffffff


	//   ....[8]....
        /*0098*/ 	.word	0xffffffff


	//   ....[9]....
        /*009c*/ 	.word	0xffffffff


	//   ....[10]....
        /*00a0*/ 	.word	0xffffffff


	//   ....[11]....
        /*00a4*/ 	.word	0xffffffff


	//   ....[12]....
        /*00a8*/ 	.word	0xffffffff


	//   ....[13]....
        /*00ac*/ 	.word	0xffffffff


	//   ....[14]....
        /*00b0*/ 	.word	0xffffffff


	//   ....[15]....
        /*00b4*/ 	.word	0xffffffff


	//   ....[16]....
        /*00b8*/ 	.word	0xffffffff


	//   ....[17]....
        /*00bc*/ 	.word	0xffffffff


	//   ....[18]....
        /*00c0*/ 	.word	0xffffffff


	//   ....[19]....
        /*00c4*/ 	.word	0xffffffff


	//   ....[20]....
        /*00c8*/ 	.word	0xffffffff


	//   ....[21]....
        /*00cc*/ 	.word	0xffffffff


	//----- nvinfo : EIATTR_COOP_GROUP_INSTR_OFFSETS
	.align		4
.L_67:
        /*00d0*/ 	.byte	0x04, 0x28
        /*00d2*/ 	.short	(.L_69 - .L_68)


	//   ....[0]....
.L_68:
        /*00d4*/ 	.word	0x00000640


	//   ....[1]....
        /*00d8*/ 	.word	0x00000690


	//   ....[2]....
        /*00dc*/ 	.word	0x000006a0


	//   ....[3]....
        /*00e0*/ 	.word	0x000006b0


	//   ....[4]....
        /*00e4*/ 	.word	0x00000720


	//   ....[5]....
        /*00e8*/ 	.word	0x00000740


	//   ....[6]....
        /*00ec*/ 	.word	0x00000750


	//   ....[7]....
        /*00f0*/ 	.word	0x00000760


	//   ....[8]....
        /*00f4*/ 	.word	0x00000790


	//   ....[9]....
        /*00f8*/ 	.word	0x000007f0


	//   ....[10]....
        /*00fc*/ 	.word	0x00000800


	//   ....[11]....
        /*0100*/ 	.word	0x00000810


	//   ....[12]....
        /*0104*/ 	.word	0x00000830


	//   ....[13]....
        /*0108*/ 	.word	0x00000890


	//   ....[14]....
        /*010c*/ 	.word	0x000008b0


	//   ....[15]....
        /*0110*/ 	.word	0x000008c0


	//   ....[16]....
        /*0114*/ 	.word	0x000008e0


	//   ....[17]....
        /*0118*/ 	.word	0x00000950


	//   ....[18]....
        /*011c*/ 	.word	0x00000960


	//   ....[19]....
        /*0120*/ 	.word	0x00000970


	//   ....[20]....
        /*0124*/ 	.word	0x00000ab0


	//   ....[21]....
        /*0128*/ 	.word	0x00000ad0


	//----- nvinfo : EIATTR_VRC_CTA_INIT_COUNT
	.align		4
.L_69:
        /*012c*/ 	.byte	0x02, 0x4a
	.zero		1
	.zero		1


	//----- nvinfo : EIATTR_EXIT_INSTR_OFFSETS
	.align		4
        /*0130*/ 	.byte	0x04, 0x1c
        /*0132*/ 	.short	(.L_71 - .L_70)


	//   ....[0]....
.L_70:
        /*0134*/ 	.word	0x00000030


	//   ....[1]....
        /*0138*/ 	.word	0x000000c0


	//   ....[2]....
        /*013c*/ 	.word	0x00000170


	//   ....[3]....
        /*0140*/ 	.word	0x00000430


	//   ....[4]....
        /*0144*/ 	.word	0x00000af0


	//----- nvinfo : EIATTR_CRS_STACK_SIZE
	.align		4
.L_71:
        /*0148*/ 	.byte	0x04, 0x1e
        /*014a*/ 	.short	(.L_73 - .L_72)
.L_72:
        /*014c*/ 	.word	0x00000000


	//----- nvinfo : EIATTR_CBANK_PARAM_SIZE
	.align		4
.L_73:
        /*0150*/ 	.byte	0x03, 0x19
        /*0152*/ 	.short	0x0028


	//----- nvinfo : EIATTR_PARAM_CBANK
	.align		4
        /*0154*/ 	.byte	0x04, 0x0a
        /*0156*/ 	.short	(.L_75 - .L_74)
	.align		4
.L_74:
        /*0158*/ 	.word	index@(.nv.constant0.adosc_batch_from_adl_f32)
        /*015c*/ 	.short	0x0380
        /*015e*/ 	.short	0x0028


	//----- nvinfo : EIATTR_SW_WAR
	.align		4
.L_75:
        /*0160*/ 	.byte	0x04, 0x36
        /*0162*/ 	.short	(.L_77 - .L_76)
.L_76:
        /*0164*/ 	.word	0x00000008
.L_77:


//--------------------- .nv.info.adosc_adl_f32    --------------------------
	.section	.nv.info.adosc_adl_f32,"",@"SHT_CUDA_INFO"
	.sectionflags	@""
	.align	4


	//----- nvinfo : EIATTR_CUDA_API_VERSION
	.align		4
        /*0000*/ 	.byte	0x04, 0x37
        /*0002*/ 	.short	(.L_79 - .L_78)
.L_78:
        /*0004*/ 	.word	0x00000082


	//----- nvinfo : EIATTR_KPARAM_INFO
	.align		4
.L_79:
        /*0008*/ 	.byte	0x04, 0x17
        /*000a*/ 	.short	(.L_81 - .L_80)
.L_80:
        /*000c*/ 	.word	0x00000000
        /*0010*/ 	.short	0x0005
        /*0012*/ 	.short	0x0028
        /*0014*/ 	.byte	0x00, 0xf5, 0x21, 0x00


	//----- nvinfo : EIATTR_KPARAM_INFO
	.align		4
.L_81:
        /*0018*/ 	.byte	0x04, 0x17
        /*001a*/ 	.short	(.L_83 - .L_82)
.L_82:
        /*001c*/ 	.word	0x00000000
        /*0020*/ 	.short	0x0004
        /*0022*/ 	.short	0x0020
        /*0024*/ 	.byte	0x00, 0xf0, 0x11, 0x00


	//----- nvinfo : EIATTR_KPARAM_INFO
	.align		4
.L_83:
        /*0028*/ 	.byte	0x04, 0x17
        /*002a*/ 	.short	(.L_85 - .L_84)
.L_84:
        /*002c*/ 	.word	0x00000000
        /*0030*/ 	.short	0x0003
        /*0032*/ 	.short	0x0018
        /*0034*/ 	.byte	0x00, 0xf5, 0x21, 0x00


	//----- nvinfo : EIATTR_KPARAM_INFO
	.align		4
.L_85:
        /*0038*/ 	.byte	0x04, 0x17
        /*003a*/ 	.short	(.L_87 - .L_86)
.L_86:
        /*003c*/ 	.word	0x00000000
        /*0040*/ 	.short	0x0002
        /*0042*/ 	.short	0x0010
        /*0044*/ 	.byte	0x00, 0xf5, 0x21, 0x00


	//----- nvinfo : EIATTR_KPARAM_INFO
	.align		4
.L_87:
        /*0048*/ 	.byte	0x04, 0x17
        /*004a*/ 	.short	(.L_89 - .L_88)
.L_88:
        /*004c*/ 	.word	0x00000000
        /*0050*/ 	.short	0x0001
        /*0052*/ 	.short	0x0008
        /*0054*/ 	.byte	0x00, 0xf5, 0x21, 0x00


	//----- nvinfo : EIATTR_KPARAM_INFO
	.align		4
.L_89:
        /*0058*/ 	.byte	0x04, 0x17
        /*005a*/ 	.short	(.L_91 - .L_90)
.L_90:
        /*005c*/ 	.word	0x00000000
        /*0060*/ 	.short	0x0000
        /*0062*/ 	.short	0x0000
        /*0064*/ 	.byte	0x00, 0xf5, 0x21, 0x00


	//----- nvinfo : EIATTR_SPARSE_MMA_MASK
	.align		4
.L_91:
        /*0068*/ 	.byte	0x03, 0x50
        /*006a*/ 	.short	0x0000


	//----- nvinfo : EIATTR_MAXREG_COUNT
	.align		4
        /*006c*/ 	.byte	0x03, 0x1b
        /*006e*/ 	.short	0x00ff


	//----- nvinfo : EIATTR_MERCURY_ISA_VERSION
	.align		4
        /*0070*/ 	.byte	0x03, 0x5f
        /*0072*/ 	.short	0x0101


	//----- nvinfo : EIATTR_VRC_CTA_INIT_COUNT
	.align		4
        /*0074*/ 	.byte	0x02, 0x4a
	.zero		1
	.zero		1


	//----- nvinfo : EIATTR_EXIT_INSTR_OFFSETS
	.align		4
        /*0078*/ 	.byte	0x04, 0x1c
        /*007a*/ 	.short	(.L_93 - .L_92)


	//   ....[0]....
.L_92:
        /*007c*/ 	.word	0x00000060


	//   ....[1]....
        /*0080*/ 	.word	0x00000270


	//   ....[2]....
        /*0084*/ 	.word	0x00000c50


	//   ....[3]....
        /*0088*/ 	.word	0x000010a0


	//   ....[4]....
        /*008c*/ 	.word	0x000012d0


	//----- nvinfo : EIATTR_CRS_STACK_SIZE
	.align		4
.L_93:
        /*0090*/ 	.byte	0x04, 0x1e
        /*0092*/ 	.short	(.L_95 - .L_94)
.L_94:
        /*0094*/ 	.word	0x00000000


	//----- nvinfo : EIATTR_CBANK_PARAM_SIZE
	.align		4
.L_95:
        /*0098*/ 	.byte	0x03, 0x19
        /*009a*/ 	.short	0x0030


	//----- nvinfo : EIATTR_PARAM_CBANK
	.align		4
        /*009c*/ 	.byte	0x04, 0x0a
        /*009e*/ 	.short	(.L_97 - .L_96)
	.align		4
.L_96:
        /*00a0*/ 	.word	index@(.nv.constant0.adosc_adl_f32)
        /*00a4*/ 	.short	0x0380
        /*00a6*/ 	.short	0x0030


	//----- nvinfo : EIATTR_SW_WAR
	.align		4
.L_97:
        /*00a8*/ 	.byte	0x04, 0x36
        /*00aa*/ 	.short	(.L_99 - .L_98)
.L_98:
        /*00ac*/ 	.word	0x00000008
.L_99:


//--------------------- .nv.callgraph             --------------------------
	.section	.nv.callgraph,"",@"SHT_CUDA_CALLGRAPH"
	.align	4
	.sectionentsize	8
	.align		4
        /*0000*/ 	.word	0x00000000
	.align		4
        /*0004*/ 	.word	0xffffffff
	.align		4
        /*0008*/ 	.word	0x00000000
	.align		4
        /*000c*/ 	.word	0xfffffffe
	.align		4
        /*0010*/ 	.word	0x00000000
	.align		4
        /*0014*/ 	.word	0xfffffffd
	.align		4
        /*0018*/ 	.word	0x00000000
	.align		4
        /*001c*/ 	.word	0xfffffffc


//--------------------- .text.adosc_many_series_one_param_f32 --------------------------
	.section	.text.adosc_many_series_one_param_f32,"ax",@progbits
	.align	128
        .global         adosc_many_series_one_param_f32
        .type           adosc_many_series_one_param_f32,@function
        .size           adosc_many_series_one_param_f32,(.L_x_88 - adosc_many_series_one_param_f32)
        .other          adosc_many_series_one_param_f32,@"STO_CUDA_ENTRY STV_DEFAULT"
adosc_many_series_one_param_f32:
.text.adosc_many_series_one_param_f32:
[----:B------:R-:W-:Y:S08]  /*0000*/  LDC R1, c[0x0][0x37c] ;  /* 0x0000df00ff017b82 */ /* 0x000ff00000000800 */
[----:B------:R-:W0:Y:S02]  /*0010*/  LDC.64 R2, c[0x0][0x3a8] ;  /* 0x0000ea00ff027b82 */ /* 0x000e240000000a00 */
[----:B0-----:R-:W-:-:S04]  /*0020*/  VIMNMX R0, PT, PT, R2, R3, PT ;  /* 0x0000000302007248 */ /* 0x001fc80003fe0100 */
[----:B------:R-:W-:-:S04]  /*0030*/  ISETP.GE.AND P0, PT, R0, 0x1, PT ;  /* 0x000000010000780c */ /* 0x000fc80003f06270 */
[----:B------:R-:W-:-:S13]  /*0040*/  ISETP.GE.OR P0, PT, R2, R3, !P0 ;  /* 0x000000030200720c */ /* 0x000fda0004706670 */
[----:B------:R-:W-:Y:S05]  /*0050*/  @P0 EXIT ;  /* 0x000000000000094d */ /* 0x000fea0003800000 */
[----:B------:R-:W0:Y:S02]  /*0060*/  LDC.64 R4, c[0x0][0x3a0] ;  /* 0x0000e800ff047b82 */ /* 0x000e240000000a00 */
[----:B0-----:R-:W-:-:S04]  /*0070*/  VIMNMX R0, PT, PT, R4, R5, PT ;  /* 0x0000000504007248 */ /* 0x001fc80003fe0100 */
[----:B------:R-:W-:-:S13]  /*0080*/  ISETP.GE.AND P0, PT, R0, 0x1, PT ;  /* 0x000000010000780c */ /* 0x000fda0003f06270 */
[----:B------:R-:W-:Y:S05]  /*0090*/  @!P0 EXIT ;  /* 0x000000000000894d */ /* 0x000fea0003800000 */
[----:B------:R-:W-:Y:S01]  /*00a0*/  IADD3 R0, PT, PT, R2, 0x1, RZ ;  /* 0x0000000102007810 */ /* 0x000fe20007ffe0ff */
[----:B------:R-:W-:Y:S02]  /*00b0*/  UMOV UR4, 0x40000000 ;  /* 0x4000000000047882 */ /* 0x000fe40000000000 */
[----:B------:R-:W-:Y:S02]  /*00c0*/  MOV R2, UR4 ;  /* 0x0000000400027c02 */ /* 0x000fe40008000f00 */
[----:B------:R-:W-:-:S04]  /*00d0*/  I2FP.F32.U32 R3, R0 ;  /* 0x0000000000037245 */ /* 0x000fc80000201000 */
[----:B------:R-:W0:Y:S08]  /*00e0*/  MUFU.RCP R4, R3 ;  /* 0x0000000300047308 */ /* 0x000e300000001000 */
[----:B------:R-:W1:Y:S01]  /*00f0*/  FCHK P0, R2, R3 ;  /* 0x0000000302007302 */ /* 0x000e620000000000 */
[----:B0-----:R-:W-:-:S04]  /*0100*/  FFMA R5, -R3, R4, 1 ;  /* 0x3f80000003057423 */ /* 0x001fc80000000104 */
[----:B------:R-:W-:-:S04]  /*0110*/  FFMA R4, R4, R5, R4 ;  /* 0x0000000504047223 */ /* 0x000fc80000000004 */
[----:B------:R-:W-:-:S04]  /*0120*/  FFMA R0, R4, 2, RZ ;  /* 0x4000000004007823 */ /* 0x000fc800000000ff */
[----:B------:R-:W-:-:S04]  /*0130*/  FFMA R5, -R3, R0, 2 ;  /* 0x4000000003057423 */ /* 0x000fc80000000100 */
[----:B------:R-:W-:Y:S01]  /*0140*/  FFMA R4, R4, R5, R0 ;  /* 0x0000000504047223 */ /* 0x000fe20000000000 */
[----:B-1----:R-:W-:Y:S06]  /*0150*/  @!P0 BRA `(.L_x_0) ;  /* 0x0000000000108947 */ /* 0x002fec0003800000 */
[----:B------:R-:W-:Y:S01]  /*0160*/  HFMA2 R0, -RZ, RZ, 2, 0 ;  /* 0x40000000ff007431 */ /* 0x000fe200000001ff */
[----:B------:R-:W-:-:S07]  /*0170*/  MOV R2, 0x190 ;  /* 0x0000019000027802 */ /* 0x000fce0000000f00 */
[----:B------:R-:W-:Y:S05]  /*0180*/  CALL.REL.NOINC `($__internal_0_$__cuda_sm3x_div_rn_noftz_f32_slowpath) ;  /* 0x0000001800947944 */ /* 0x000fea0003c00000 */
[----:B------:R-:W-:-:S07]  /*0190*/  MOV R4, R0 ;  /* 0x0000000000047202 */ /* 0x000fce0000000f00 */
.L_x_0:
[----:B------:R-:W0:Y:S02]  /*01a0*/  LDCU UR4, c[0x0][0x3ac] ;  /* 0x00007580ff0477ac */ /* 0x000e240008000800 */
[----:B0-----:R-:W-:-:S06]  /*01b0*/  UIADD3 UR4, UPT, UPT, UR4, 0x1, URZ ;  /* 0x0000000104047890 */ /* 0x001fcc000fffe0ff */
[----:B------:R-:W-:Y:S01]  /*01c0*/  I2FP.F32.U32 R3, UR4 ;  /* 0x0000000400037c45 */ /* 0x000fe20008201000 */
[----:B------:R-:W-:Y:S02]  /*01d0*/  UMOV UR4, 0x40000000 ;  /* 0x4000000000047882 */ /* 0x000fe40000000000 */
[----:B------:R-:W-:Y:S01]  /*01e0*/  MOV R2, UR4 ;  /* 0x0000000400027c02 */ /* 0x000fe20008000f00 */
        /* <DEDUP_REMOVED lines=12> */
.L_x_1:
[----:B------:R-:W0:Y:S01]  /*02b0*/  S2R R7, SR_TID.X ;  /* 0x0000000000077919 */ /* 0x000e220000002100 */
[----:B------:R-:W0:Y:S01]  /*02c0*/  S2UR UR4, SR_CTAID.X ;  /* 0x00000000000479c3 */ /* 0x000e220000002500 */
[----:B------:R-:W1:Y:S07]  /*02d0*/  LDCU UR6, c[0x0][0x3a0] ;  /* 0x00007400ff0677ac */ /* 0x000e6e0008000800 */
[----:B------:R-:W0:Y:S01]  /*02e0*/  LDC R6, c[0x0][0x360] ;  /* 0x0000d800ff067b82 */ /* 0x000e220000000800 */
[----:B------:R-:W2:Y:S01]  /*02f0*/  LDCU UR5, c[0x0][0x370] ;  /* 0x00006e00ff0577ac */ /* 0x000ea20008000800 */
[----:B0-----:R-:W-:-:S02]  /*0300*/  IMAD R7, R6, UR4, R7 ;  /* 0x0000000406077c24 */ /* 0x001fc4000f8e0207 */
[----:B--2---:R-:W-:-:S03]  /*0310*/  IMAD R6, R6, UR5, RZ ;  /* 0x0000000506067c24 */ /* 0x004fc6000f8e02ff */
[----:B-1----:R-:W-:-:S13]  /*0320*/  ISETP.GE.AND P0, PT, R7, UR6, PT ;  /* 0x0000000607007c0c */ /* 0x002fda000bf06270 */
[----:B------:R-:W-:Y:S05]  /*0330*/  @P0 EXIT ;  /* 0x000000000000094d */ /* 0x000fea0003800000 */
[----:B------:R-:W0:Y:S01]  /*0340*/  LDCU UR4, c[0x0][0x3a4] ;  /* 0x00007480ff0477ac */ /* 0x000e220008000800 */
[----:B------:R-:W-:Y:S01]  /*0350*/  FADD R8, -R4, 1 ;  /* 0x3f80000004087421 */ /* 0x000fe20000000100 */
[----:B------:R-:W-:Y:S01]  /*0360*/  FADD R9, -R5, 1 ;  /* 0x3f80000005097421 */ /* 0x000fe20000000100 */
[----:B------:R-:W1:Y:S01]  /*0370*/  LDCU.64 UR10, c[0x0][0x358] ;  /* 0x00006b00ff0a77ac */ /* 0x000e620008000a00 */
[----:B0-----:R-:W-:-:S09]  /*0380*/  UISETP.GT.U32.AND UP0, UPT, UR4, 0x1, UPT ;  /* 0x000000010400788c */ /* 0x001fd2000bf04070 */
[----:B-1----:R-:W-:Y:S05]  /*0390*/  BRA.U UP0, `(.L_x_2) ;  /* 0x00000001001c7547 */ /* 0x002fea000b800000 */
[----:B------:R-:W0:Y:S02]  /*03a0*/  LDC.64 R4, c[0x0][0x3b0] ;  /* 0x0000ec00ff047b82 */ /* 0x000e240000000a00 */
.L_x_3:
[----:B0-----:R-:W-:Y:S01]  /*03b0*/  IMAD.WIDE R2, R7, 0x4, R4 ;  /* 0x0000000407027825 */ /* 0x001fe200078e0204 */
[----:B------:R-:W-:-:S04]  /*03c0*/  IADD3 R7, PT, PT, R6, R7, RZ ;  /* 0x0000000706077210 */ /* 0x000fc80007ffe0ff */
[----:B------:R1:W-:Y:S01]  /*03d0*/  STG.E desc[UR10][R2.64], RZ ;  /* 0x000000ff02007986 */ /* 0x0003e2000c10190a */
[----:B------:R-:W-:-:S13]  /*03e0*/  ISETP.GE.AND P0, PT, R7, UR6, PT ;  /* 0x0000000607007c0c */ /* 0x000fda000bf06270 */
[----:B-1----:R-:W-:Y:S05]  /*03f0*/  @!P0 BRA `(.L_x_3) ;  /* 0xfffffffc00ec8947 */ /* 0x002fea000383ffff */
[----:B------:R-:W-:Y:S05]  /*0400*/  EXIT ;  /* 0x000000000000794d */ /* 0x000fea0003800000 */
.L_x_2:
[----:B------:R-:W-:Y:S02]  /*0410*/  UIADD3 UR7, UPT, UPT, UR4, -0x1, URZ ;  /* 0xffffffff04077890 */ /* 0x000fe4000fffe0ff */
[----:B------:R-:W-:Y:S02]  /*0420*/  UIADD3 UR4, UPT, UPT, UR4, 0x3, URZ ;  /* 0x0000000304047890 */ /* 0x000fe4000fffe0ff */
[----:B------:R-:W-:Y:S02]  /*0430*/  ULOP3.LUT UR5, UR7, 0xfffffffc, URZ, 0xc0, !UPT ;  /* 0xfffffffc07057892 */ /* 0x000fe4000f8ec0ff */
[----:B------:R-:W-:Y:S02]  /*0440*/  ULOP3.LUT UR8, UR4, 0x3, URZ, 0xc0, !UPT ;  /* 0x0000000304087892 */ /* 0x000fe4000f8ec0ff */
[----:B------:R-:W-:-:S12]  /*0450*/  UIADD3 UR6, UPT, UPT, -UR5, URZ, URZ ;  /* 0x000000ff05067290 */ /* 0x000fd8000fffe1ff */
.L_x_34:
[----:B0-----:R-:W0:Y:S01]  /*0460*/  LDC.64 R24, c[0x0][0x380] ;  /* 0x0000e000ff187b82 */ /* 0x001e220000000a00 */
[----:B-1----:R-:W1:Y:S07]  /*0470*/  LDCU UR5, c[0x0][0x3a0] ;  /* 0x00007400ff0577ac */ /* 0x002e6e0008000800 */
[----:B--2---:R-:W2:Y:S08]  /*0480*/  LDC.64 R22, c[0x0][0x388] ;  /* 0x0000e200ff167b82 */ /* 0x004eb00000000a00 */
[----:B------:R-:W3:Y:S01]  /*0490*/  LDC.64 R20, c[0x0][0x390] ;  /* 0x0000e400ff147b82 */ /* 0x000ee20000000a00 */
[----:B0-----:R-:W-:-:S05]  /*04a0*/  IMAD.WIDE R24, R7, 0x4, R24 ;  /* 0x0000000407187825 */ /* 0x001fca00078e0218 */
[----:B------:R-:W4:Y:S01]  /*04b0*/  LDG.E.CONSTANT R3, desc[UR10][R24.64] ;  /* 0x0000000a18037981 */ /* 0x000f22000c1e9900 */
[----:B--2---:R-:W-:-:S05]  /*04c0*/  IMAD.WIDE R22, R7, 0x4, R22 ;  /* 0x0000000407167825 */ /* 0x004fca00078e0216 */
[----:B------:R-:W4:Y:S01]  /*04d0*/  LDG.E.CONSTANT R2, desc[UR10][R22.64] ;  /* 0x0000000a16027981 */ /* 0x000f22000c1e9900 */
[-C--:B------:R-:W-:Y:S01]  /*04e0*/  MOV R10, R7.reuse ;  /* 0x00000007000a7202 */ /* 0x080fe20000000f00 */
[----:B---3--:R-:W-:Y:S01]  /*04f0*/  IMAD.WIDE R20, R7, 0x4, R20 ;  /* 0x0000000407147825 */ /* 0x008fe200078e0214 */
[----:B------:R-:W-:Y:S01]  /*0500*/  IADD3 R7, PT, PT, R6, R7, RZ ;  /* 0x0000000706077210 */ /* 0x000fe20007ffe0ff */
[----:B------:R-:W-:Y:S02]  /*0510*/  BSSY.RECONVERGENT B2, `(.L_x_4) ;  /* 0x0000018000027945 */ /* 0x000fe40003800200 */
[----:B------:R-:W-:Y:S01]  /*0520*/  HFMA2 R26, -RZ, RZ, 0, 0 ;  /* 0x00000000ff1a7431 */ /* 0x000fe200000001ff */
[----:B-1----:R-:W-:Y:S01]  /*0530*/  ISETP.GE.AND P2, PT, R7, UR5, PT ;  /* 0x0000000507007c0c */ /* 0x002fe2000bf46270 */
[----:B----4-:R-:W-:-:S05]  /*0540*/  FADD R13, R3, -R2 ;  /* 0x80000002030d7221 */ /* 0x010fca0000000000 */
[----:B------:R-:W-:-:S13]  /*0550*/  FSETP.NEU.AND P0, PT, R13, RZ, PT ;  /* 0x000000ff0d00720b */ /* 0x000fda0003f0d000 */
[----:B------:R-:W-:Y:S05]  /*0560*/  @!P0 BRA `(.L_x_5) ;  /* 0x0000000000488947 */ /* 0x000fea0003800000 */
[----:B------:R-:W2:Y:S01]  /*0570*/  LDG.E.CONSTANT R0, desc[UR10][R20.64] ;  /* 0x0000000a14007981 */ /* 0x000ea2000c1e9900 */
[----:B------:R-:W0:Y:S01]  /*0580*/  MUFU.RCP R11, R13 ;  /* 0x0000000d000b7308 */ /* 0x000e220000001000 */
[----:B------:R-:W-:Y:S01]  /*0590*/  BSSY.RECONVERGENT B3, `(.L_x_5) ;  /* 0x000000f000037945 */ /* 0x000fe20003800200 */
[----:B0-----:R-:W-:-:S04]  /*05a0*/  FFMA R12, -R13, R11, 1 ;  /* 0x3f8000000d0c7423 */ /* 0x001fc8000000010b */
[----:B------:R-:W-:Y:S01]  /*05b0*/  FFMA R11, R11, R12, R11 ;  /* 0x0000000c0b0b7223 */ /* 0x000fe2000000000b */
[--C-:B--2---:R-:W-:Y:S01]  /*05c0*/  FADD R2, -R2, R0.reuse ;  /* 0x0000000002027221 */ /* 0x104fe20000000100 */
[----:B------:R-:W-:-:S04]  /*05d0*/  FADD R3, R3, -R0 ;  /* 0x8000000003037221 */ /* 0x000fc80000000000 */
[----:B------:R-:W-:-:S04]  /*05e0*/  FADD R0, R2, -R3 ;  /* 0x8000000302007221 */ /* 0x000fc80000000000 */
[----:B------:R-:W0:Y:S01]  /*05f0*/  FCHK P0, R0, R13 ;  /* 0x0000000d00007302 */ /* 0x000e220000000000 */
[----:B------:R-:W-:-:S04]  /*0600*/  FFMA R2, R0, R11, RZ ;  /* 0x0000000b00027223 */ /* 0x000fc800000000ff */
[----:B------:R-:W-:-:S04]  /*0610*/  FFMA R3, -R13, R2, R0 ;  /* 0x000000020d037223 */ /* 0x000fc80000000100 */
[----:B------:R-:W-:Y:S01]  /*0620*/  FFMA R26, R11, R3, R2 ;  /* 0x000000030b1a7223 */ /* 0x000fe20000000002 */
[----:B0-----:R-:W-:Y:S06]  /*0630*/  @!P0 BRA `(.L_x_6) ;  /* 0x0000000000108947 */ /* 0x001fec0003800000 */
[----:B------:R-:W-:Y:S02]  /*0640*/  MOV R3, R13 ;  /* 0x0000000d00037202 */ /* 0x000fe40000000f00 */
[----:B------:R-:W-:-:S07]  /*0650*/  MOV R2, 0x670 ;  /* 0x0000067000027802 */ /* 0x000fce0000000f00 */
[----:B------:R-:W-:Y:S05]  /*0660*/  CALL.REL.NOINC `($__internal_0_$__cuda_sm3x_div_rn_noftz_f32_slowpath) ;  /* 0x00000014005c7944 */ /* 0x000fea0003c00000 */
[----:B------:R-:W-:-:S07]  /*0670*/  MOV R26, R0 ;  /* 0x00000000001a7202 */ /* 0x000fce0000000f00 */
.L_x_6:
[----:B------:R-:W-:Y:S05]  /*0680*/  BSYNC.RECONVERGENT B3 ;  /* 0x0000000000037941 */ /* 0x000fea0003800200 */
.L_x_5:
[----:B------:R-:W-:Y:S05]  /*0690*/  BSYNC.RECONVERGENT B2 ;  /* 0x0000000000027941 */ /* 0x000fea0003800200 */
.L_x_4:
[----:B------:R-:W0:Y:S01]  /*06a0*/  LDC.64 R18, c[0x0][0x398] ;  /* 0x0000e600ff127b82 */ /* 0x000e220000000a00 */
[----:B------:R-:W1:Y:S07]  /*06b0*/  LDCU UR5, c[0x0][0x3a4] ;  /* 0x00007480ff0577ac */ /* 0x000e6e0008000800 */
[----:B------:R-:W2:Y:S01]  /*06c0*/  LDC.64 R16, c[0x0][0x3b0] ;  /* 0x0000ec00ff107b82 */ /* 0x000ea20000000a00 */
[----:B0-----:R-:W-:-:S05]  /*06d0*/  IMAD.WIDE R18, R10, 0x4, R18 ;  /* 0x000000040a127825 */ /* 0x001fca00078e0212 */
[----:B------:R-:W3:Y:S01]  /*06e0*/  LDG.E.CONSTANT R3, desc[UR10][R18.64] ;  /* 0x0000000a12037981 */ /* 0x000ee2000c1e9900 */
[----:B-1----:R-:W-:Y:S01]  /*06f0*/  UIADD3 UR5, UPT, UPT, UR5, -0x2, URZ ;  /* 0xfffffffe05057890 */ /* 0x002fe2000fffe0ff */
[----:B------:R-:W-:Y:S02]  /*0700*/  HFMA2 R14, -RZ, RZ, 0, 0 ;  /* 0x00000000ff0e7431 */ /* 0x000fe400000001ff */
[----:B--2---:R-:W-:Y:S01]  /*0710*/  IMAD.WIDE R16, R10, 0x4, R16 ;  /* 0x000000040a107825 */ /* 0x004fe200078e0210 */
[----:B------:R-:W-:Y:S01]  /*0720*/  MOV R10, 0x1 ;  /* 0x00000001000a7802 */ /* 0x000fe20000000f00 */
[----:B------:R-:W-:-:S03]  /*0730*/  UISETP.GE.U32.AND UP0, UPT, UR5, 0x3, UPT ;  /* 0x000000030500788c */ /* 0x000fc6000bf06070 */
[----:B------:R0:W-:Y:S01]  /*0740*/  STG.E desc[UR10][R16.64], RZ ;  /* 0x000000ff10007986 */ /* 0x0001e2000c10190a */
[----:B---3--:R-:W-:-:S05]  /*0750*/  FMUL R26, R3, R26 ;  /* 0x0000001a031a7220 */ /* 0x008fca0000400000 */
[-C--:B------:R-:W-:Y:S02]  /*0760*/  MOV R13, R26.reuse ;  /* 0x0000001a000d7202 */ /* 0x080fe40000000f00 */
[----:B------:R-:W-:Y:S01]  /*0770*/  MOV R15, R26 ;  /* 0x0000001a000f7202 */ /* 0x000fe20000000f00 */
[----:B0-----:R-:W-:Y:S06]  /*0780*/  BRA.U !UP0, `(.L_x_7) ;  /* 0x0000000908e47547 */ /* 0x001fec000b800000 */
[----:B------:R-:W0:Y:S01]  /*0790*/  LDCU UR5, c[0x0][0x3a0] ;  /* 0x00007400ff0577ac */ /* 0x000e220008000800 */
[----:B------:R-:W-:Y:S02]  /*07a0*/  MOV R14, RZ ;  /* 0x000000ff000e7202 */ /* 0x000fe40000000f00 */
[----:B------:R-:W-:Y:S02]  /*07b0*/  MOV R10, RZ ;  /* 0x000000ff000a7202 */ /* 0x000fe40000000f00 */
[----:B------:R-:W-:Y:S02]  /*07c0*/  MOV R11, UR6 ;  /* 0x00000006000b7c02 */ /* 0x000fe40008000f00 */
[-C--:B------:R-:W-:Y:S02]  /*07d0*/  MOV R13, R26.reuse ;  /* 0x0000001a000d7202 */ /* 0x080fe40000000f00 */
[----:B------:R-:W-:Y:S02]  /*07e0*/  MOV R15, R26 ;  /* 0x0000001a000f7202 */ /* 0x000fe40000000f00 */
[----:B0-----:R-:W-:-:S07]  /*07f0*/  MOV R12, UR5 ;  /* 0x00000005000c7c02 */ /* 0x001fce0008000f00 */
.L_x_21:
[----:B0-----:R-:W-:-:S04]  /*0800*/  IMAD.WIDE R42, R12, 0x4, R24 ;  /* 0x000000040c2a7825 */ /* 0x001fc800078e0218 */
[C---:B------:R-:W-:Y:S01]  /*0810*/  IMAD.WIDE R34, R12.reuse, 0x4, R22 ;  /* 0x000000040c227825 */ /* 0x040fe200078e0216 */
[----:B------:R-:W2:Y:S04]  /*0820*/  LDG.E.CONSTANT R3, desc[UR10][R42.64] ;  /* 0x0000000a2a037981 */ /* 0x000ea8000c1e9900 */
[----:B------:R-:W2:Y:S01]  /*0830*/  LDG.E.CONSTANT R2, desc[UR10][R34.64] ;  /* 0x0000000a22027981 */ /* 0x000ea2000c1e9900 */
[----:B------:R-:W-:Y:S01]  /*0840*/  BSSY.RECONVERGENT B2, `(.L_x_8) ;  /* 0x0000018000027945 */ /* 0x000fe20003800200 */
[----:B------:R-:W-:Y:S02]  /*0850*/  HFMA2 R27, -RZ, RZ, 0, 0 ;  /* 0x00000000ff1b7431 */ /* 0x000fe400000001ff */
[----:B------:R-:W-:-:S04]  /*0860*/  IMAD.WIDE R44, R12, 0x4, R20 ;  /* 0x000000040c2c7825 */ /* 0x000fc800078e0214 */
[----:B--2---:R-:W-:-:S05]  /*0870*/  FADD R29, R3, -R2 ;  /* 0x80000002031d7221 */ /* 0x004fca0000000000 */
        /* <DEDUP_REMOVED lines=19> */
.L_x_10:
[----:B------:R-:W-:Y:S05]  /*09b0*/  BSYNC.RECONVERGENT B3 ;  /* 0x0000000000037941 */ /* 0x000fea0003800200 */
.L_x_9:
[----:B------:R-:W-:Y:S05]  /*09c0*/  BSYNC.RECONVERGENT B2 ;  /* 0x0000000000027941 */ /* 0x000fea0003800200 */
.L_x_8:
[----:B------:R-:W0:Y:S01]  /*09d0*/  LDC R3, c[0x0][0x3a0] ;  /* 0x0000e800ff037b82 */ /* 0x000e220000000800 */
[----:B------:R-:W-:-:S05]  /*09e0*/  IMAD.WIDE R30, R12, 0x4, R18 ;  /* 0x000000040c1e7825 */ /* 0x000fca00078e0212 */
[----:B------:R-:W2:Y:S01]  /*09f0*/  LDG.E.CONSTANT R33, desc[UR10][R30.64] ;  /* 0x0000000a1e217981 */ /* 0x000ea2000c1e9900 */
[----:B0-----:R-:W-:-:S04]  /*0a00*/  IMAD.WIDE.U32 R42, R3, 0x4, R42 ;  /* 0x00000004032a7825 */ /* 0x001fc800078e002a */
[----:B------:R-:W-:Y:S01]  /*0a10*/  IMAD.WIDE.U32 R34, R3, 0x4, R34 ;  /* 0x0000000403227825 */ /* 0x000fe200078e0022 */
[----:B------:R-:W3:Y:S04]  /*0a20*/  LDG.E.CONSTANT R29, desc[UR10][R42.64] ;  /* 0x0000000a2a1d7981 */ /* 0x000ee8000c1e9900 */
[----:B------:R-:W3:Y:S01]  /*0a30*/  LDG.E.CONSTANT R0, desc[UR10][R34.64] ;  /* 0x0000000a22007981 */ /* 0x000ee2000c1e9900 */
[----:B------:R-:W-:Y:S01]  /*0a40*/  FMUL R13, R8, R13 ;  /* 0x0000000d080d7220 */ /* 0x000fe20000400000 */
[----:B------:R-:W-:Y:S01]  /*0a50*/  FMUL R26, R9, R26 ;  /* 0x0000001a091a7220 */ /* 0x000fe20000400000 */
[----:B------:R-:W-:Y:S01]  /*0a60*/  IMAD.WIDE R46, R12, 0x4, R16 ;  /* 0x000000040c2e7825 */ /* 0x000fe200078e0210 */
[----:B------:R-:W-:Y:S03]  /*0a70*/  BSSY.RECONVERGENT B2, `(.L_x_11) ;  /* 0x0000020000027945 */ /* 0x000fe60003800200 */
[----:B------:R-:W-:-:S02]  /*0a80*/  HFMA2 R2, -RZ, RZ, 0, 0 ;  /* 0x00000000ff027431 */ /* 0x000fc400000001ff */
[----:B------:R-:W-:-:S04]  /*0a90*/  IMAD.WIDE.U32 R44, R3, 0x4, R44 ;  /* 0x00000004032c7825 */ /* 0x000fc800078e002c */
[----:B--2---:R-:W-:-:S04]  /*0aa0*/  FFMA R14, R33, R27, -R14 ;  /* 0x0000001b210e7223 */ /* 0x004fc8000000080e */
[----:B------:R-:W-:-:S04]  /*0ab0*/  FADD R28, R14, R15 ;  /* 0x0000000f0e1c7221 */ /* 0x000fc80000000000 */
[C---:B------:R-:W-:Y:S01]  /*0ac0*/  FFMA R13, R28.reuse, R4, R13 ;  /* 0x000000041c0d7223 */ /* 0x040fe2000000000d */
[C---:B------:R-:W-:Y:S01]  /*0ad0*/  FFMA R26, R28.reuse, R5, R26 ;  /* 0x000000051c1a7223 */ /* 0x040fe2000000001a */
[----:B------:R-:W-:-:S03]  /*0ae0*/  FADD R27, R28, -R15 ;  /* 0x8000000f1c1b7221 */ /* 0x000fc60000000000 */
[----:B------:R-:W-:Y:S01]  /*0af0*/  FADD R37, R13, -R26 ;  /* 0x8000001a0d257221 */ /* 0x000fe20000000000 */
[----:B------:R-:W-:-:S04]  /*0b00*/  FADD R27, -R14, R27 ;  /* 0x0000001b0e1b7221 */ /* 0x000fc80000000100 */
[----:B------:R0:W-:Y:S01]  /*0b10*/  STG.E desc[UR10][R46.64], R37 ;  /* 0x000000252e007986 */ /* 0x0001e2000c10190a */
[----:B---3--:R-:W-:-:S05]  /*0b20*/  FADD R33, R29, -R0 ;  /* 0x800000001d217221 */ /* 0x008fca0000000000 */
[----:B------:R-:W-:-:S13]  /*0b30*/  FSETP.NEU.AND P0, PT, R33, RZ, PT ;  /* 0x000000ff2100720b */ /* 0x000fda0003f0d000 */
[----:B0-----:R-:W-:Y:S05]  /*0b40*/  @!P0 BRA `(.L_x_12) ;  /* 0x0000000000488947 */ /* 0x001fea0003800000 */
        /* <DEDUP_REMOVED lines=17> */
.L_x_13:
[----:B------:R-:W-:Y:S05]  /*0c60*/  BSYNC.RECONVERGENT B3 ;  /* 0x0000000000037941 */ /* 0x000fea0003800200 */
.L_x_12:
[----:B------:R-:W-:Y:S05]  /*0c70*/  BSYNC.RECONVERGENT B2 ;  /* 0x0000000000027941 */ /* 0x000fea0003800200 */
.L_x_11:
[----:B------:R-:W0:Y:S02]  /*0c80*/  LDC R29, c[0x0][0x3a0] ;  /* 0x0000e800ff1d7b82 */ /* 0x000e240000000800 */
[----:B0-----:R-:W-:-:S05]  /*0c90*/  IMAD.WIDE.U32 R30, R29, 0x4, R30 ;  /* 0x000000041d1e7825 */ /* 0x001fca00078e001e */
[----:B------:R-:W2:Y:S01]  /*0ca0*/  LDG.E.CONSTANT R32, desc[UR10][R30.64] ;  /* 0x0000000a1e207981 */ /* 0x000ea2000c1e9900 */
[----:B------:R-:W-:-:S04]  /*0cb0*/  IMAD.WIDE.U32 R42, R29, 0x4, R42 ;  /* 0x000000041d2a7825 */ /* 0x000fc800078e002a */
[----:B------:R-:W-:Y:S01]  /*0cc0*/  IMAD.WIDE.U32 R14, R29, 0x4, R34 ;  /* 0x000000041d0e7825 */ /* 0x000fe200078e0022 */
[----:B------:R-:W3:Y:S04]  /*0cd0*/  LDG.E.CONSTANT R3, desc[UR10][R42.64] ;  /* 0x0000000a2a037981 */ /* 0x000ee8000c1e9900 */
[----:B------:R-:W3:Y:S01]  /*0ce0*/  LDG.E.CONSTANT R0, desc[UR10][R14.64] ;  /* 0x0000000a0e007981 */ /* 0x000ee2000c1e9900 */
[----:B------:R-:W-:Y:S01]  /*0cf0*/  FMUL R34, R9, R26 ;  /* 0x0000001a09227220 */ /* 0x000fe20000400000 */
[----:B------:R-:W-:Y:S01]  /*0d00*/  BSSY.RECONVERGENT B2, `(.L_x_14) ;  /* 0x0000022000027945 */ /* 0x000fe20003800200 */
[----:B------:R-:W-:Y:S02]  /*0d10*/  HFMA2 R37, -RZ, RZ, 0, 0 ;  /* 0x00000000ff257431 */ /* 0x000fe400000001ff */
[----:B--2---:R-:W-:Y:S01]  /*0d20*/  FFMA R33, R32, R2, -R27 ;  /* 0x0000000220217223 */ /* 0x004fe2000000081b */
[----:B------:R-:W-:Y:S01]  /*0d30*/  FMUL R2, R8, R13 ;  /* 0x0000000d08027220 */ /* 0x000fe20000400000 */
[----:B------:R-:W-:-:S04]  /*0d40*/  IMAD.WIDE.U32 R26, R29, 0x4, R46 ;  /* 0x000000041d1a7825 */ /* 0x000fc800078e002e */
[----:B------:R-:W-:-:S04]  /*0d50*/  FADD R13, R28, R33 ;  /* 0x000000211c0d7221 */ /* 0x000fc80000000000 */
[C---:B------:R-:W-:Y:S01]  /*0d60*/  FFMA R35, R13.reuse, R4, R2 ;  /* 0x000000040d237223 */ /* 0x040fe20000000002 */
[----:B------:R-:W-:Y:S01]  /*0d70*/  FFMA R34, R13, R5, R34 ;  /* 0x000000050d227223 */ /* 0x000fe20000000022 */
[----:B---3--:R-:W-:Y:S01]  /*0d80*/  FADD R39, R3, -R0 ;  /* 0x8000000003277221 */ /* 0x008fe20000000000 */
[----:B------:R-:W-:Y:S01]  /*0d90*/  FADD R36, -R28, R13 ;  /* 0x0000000d1c247221 */ /* 0x000fe20000000100 */
[----:B------:R-:W-:-:S04]  /*0da0*/  IMAD.WIDE.U32 R28, R29, 0x4, R44 ;  /* 0x000000041d1c7825 */ /* 0x000fc800078e002c */
[----:B------:R-:W-:Y:S01]  /*0db0*/  FADD R41, R35, -R34 ;  /* 0x8000002223297221 */ /* 0x000fe20000000000 */
[----:B------:R-:W-:Y:S01]  /*0dc0*/  FSETP.NEU.AND P0, PT, R39, RZ, PT ;  /* 0x000000ff2700720b */ /* 0x000fe20003f0d000 */
[----:B------:R-:W-:-:S03]  /*0dd0*/  FADD R36, -R33, R36 ;  /* 0x0000002421247221 */ /* 0x000fc60000000100 */
[----:B------:R0:W-:Y:S09]  /*0de0*/  STG.E desc[UR10][R26.64], R41 ;  /* 0x000000291a007986 */ /* 0x0001f2000c10190a */
[----:B------:R-:W-:Y:S05]  /*0df0*/  @!P0 BRA `(.L_x_15) ;  /* 0x0000000000488947 */ /* 0x000fea0003800000 */
[----:B------:R-:W2:Y:S01]  /*0e00*/  LDG.E.CONSTANT R2, desc[UR10][R28.64] ;  /* 0x0000000a1c027981 */ /* 0x000ea2000c1e9900 */
[----:B------:R-:W1:Y:S01]  /*0e10*/  MUFU.RCP R32, R39 ;  /* 0x0000002700207308 */ /* 0x000e620000001000 */
[----:B------:R-:W-:Y:S01]  /*0e20*/  BSSY.RECONVERGENT B3, `(.L_x_15) ;  /* 0x000000f000037945 */ /* 0x000fe20003800200 */
[----:B-1----:R-:W-:-:S04]  /*0e30*/  FFMA R33, -R39, R32, 1 ;  /* 0x3f80000027217423 */ /* 0x002fc80000000120 */
[----:B------:R-:W-:Y:S01]  /*0e40*/  FFMA R33, R32, R33, R32 ;  /* 0x0000002120217223 */ /* 0x000fe20000000020 */
[--C-:B--2---:R-:W-:Y:S01]  /*0e50*/  FADD R0, -R0, R2.reuse ;  /* 0x0000000200007221 */ /* 0x104fe20000000100 */
[----:B------:R-:W-:-:S04]  /*0e60*/  FADD R3, R3, -R2 ;  /* 0x8000000203037221 */ /* 0x000fc80000000000 */
[----:B------:R-:W-:-:S04]  /*0e70*/  FADD R0, R0, -R3 ;  /* 0x8000000300007221 */ /* 0x000fc80000000000 */
[----:B------:R-:W1:Y:S01]  /*0e80*/  FCHK P0, R0, R39 ;  /* 0x0000002700007302 */ /* 0x000e620000000000 */
[----:B------:R-:W-:-:S04]  /*0e90*/  FFMA R2, R0, R33, RZ ;  /* 0x0000002100027223 */ /* 0x000fc800000000ff */
[----:B------:R-:W-:-:S04]  /*0ea0*/  FFMA R3, -R39, R2, R0 ;  /* 0x0000000227037223 */ /* 0x000fc80000000100 */
[----:B------:R-:W-:Y:S01]  /*0eb0*/  FFMA R37, R33, R3, R2 ;  /* 0x0000000321257223 */ /* 0x000fe20000000002 */
[----:B-1----:R-:W-:Y:S06]  /*0ec0*/  @!P0 BRA `(.L_x_16) ;  /* 0x0000000000108947 */ /* 0x002fec0003800000 */
[----:B------:R-:W-:Y:S02]  /*0ed0*/  MOV R3, R39 ;  /* 0x0000002700037202 */ /* 0x000fe40000000f00 */
[----:B------:R-:W-:-:S07]  /*0ee0*/  MOV R2, 0xf00 ;  /* 0x00000f0000027802 */ /* 0x000fce0000000f00 */
[----:B0-----:R-:W-:Y:S05]  /*0ef0*/  CALL.REL.NOINC `($__internal_0_$__cuda_sm3x_div_rn_noftz_f32_slowpath) ;  /* 0x0000000c00387944 */ /* 0x001fea0003c00000 */
[----:B------:R-:W-:-:S07]  /*0f00*/  MOV R37, R0 ;  /* 0x0000000000257202 */ /* 0x000fce0000000f00 */
.L_x_16:
[----:B------:R-:W-:Y:S05]  /*0f10*/  BSYNC.RECONVERGENT B3 ;  /* 0x0000000000037941 */ /* 0x000fea0003800200 */
.L_x_15:
[----:B------:R-:W-:Y:S05]  /*0f20*/  BSYNC.RECONVERGENT B2 ;  /* 0x0000000000027941 */ /* 0x000fea0003800200 */
.L_x_14:
[----:B------:R-:W1:Y:S02]  /*0f30*/  LDC R33, c[0x0][0x3a0] ;  /* 0x0000e800ff217b82 */ /* 0x000e640000000800 */
[----:B-1----:R-:W-:-:S05]  /*0f40*/  IMAD.WIDE.U32 R30, R33, 0x4, R30 ;  /* 0x00000004211e7825 */ /* 0x002fca00078e001e */
[----:B0-----:R-:W2:Y:S01]  /*0f50*/  LDG.E.CONSTANT R41, desc[UR10][R30.64] ;  /* 0x0000000a1e297981 */ /* 0x001ea2000c1e9900 */
[----:B------:R-:W-:-:S04]  /*0f60*/  IMAD.WIDE.U32 R2, R33, 0x4, R42 ;  /* 0x0000000421027825 */ /* 0x000fc800078e002a */
[----:B------:R-:W-:Y:S02]  /*0f70*/  IMAD.WIDE.U32 R38, R33, 0x4, R14 ;  /* 0x0000000421267825 */ /* 0x000fe400078e000e */
[----:B------:R-:W3:Y:S04]  /*0f80*/  LDG.E.CONSTANT R2, desc[UR10][R2.64] ;  /* 0x0000000a02027981 */ /* 0x000ee8000c1e9900 */
[----:B------:R-:W3:Y:S01]  /*0f90*/  LDG.E.CONSTANT R39, desc[UR10][R38.64] ;  /* 0x0000000a26277981 */ /* 0x000ee2000c1e9900 */
[----:B------:R-:W-:Y:S01]  /*0fa0*/  FMUL R15, R8, R35 ;  /* 0x00000023080f7220 */ /* 0x000fe20000400000 */
[----:B------:R-:W-:Y:S01]  /*0fb0*/  FMUL R34, R9, R34 ;  /* 0x0000002209227220 */ /* 0x000fe20000400000 */
[----:B------:R-:W-:Y:S01]  /*0fc0*/  IMAD.WIDE.U32 R42, R33, 0x4, R26 ;  /* 0x00000004212a7825 */ /* 0x000fe200078e001a */
[----:B------:R-:W-:Y:S03]  /*0fd0*/  BSSY.RECONVERGENT B2, `(.L_x_17) ;  /* 0x0000020000027945 */ /* 0x000fe60003800200 */
[----:B------:R-:W-:-:S02]  /*0fe0*/  HFMA2 R0, -RZ, RZ, 0, 0 ;  /* 0x00000000ff007431 */ /* 0x000fc400000001ff */
[----:B--2---:R-:W-:-:S04]  /*0ff0*/  FFMA R36, R41, R37, -R36 ;  /* 0x0000002529247223 */ /* 0x004fc80000000824 */
[----:B------:R-:W-:-:S04]  /*1000*/  FADD R14, R13, R36 ;  /* 0x000000240d0e7221 */ /* 0x000fc80000000000 */
[C---:B------:R-:W-:Y:S01]  /*1010*/  FFMA R15, R14.reuse, R4, R15 ;  /* 0x000000040e0f7223 */ /* 0x040fe2000000000f */
[----:B------:R-:W-:Y:S01]  /*1020*/  FFMA R34, R14, R5, R34 ;  /* 0x000000050e227223 */ /* 0x000fe20000000022 */
[----:B------:R-:W-:Y:S01]  /*1030*/  FADD R13, -R13, R14 ;  /* 0x0000000e0d0d7221 */ /* 0x000fe20000000100 */
[----:B---3--:R-:W-:Y:S02]  /*1040*/  FADD R3, R2, -R39 ;  /* 0x8000002702037221 */ /* 0x008fe40000000000 */
[----:B------:R-:W-:Y:S01]  /*1050*/  FADD R27, R15, -R34 ;  /* 0x800000220f1b7221 */ /* 0x000fe20000000000 */
[----:B------:R-:W-:Y:S02]  /*1060*/  FADD R13, -R36, R13 ;  /* 0x0000000d240d7221 */ /* 0x000fe40000000100 */
[----:B------:R-:W-:Y:S02]  /*1070*/  FSETP.NEU.AND P0, PT, R3, RZ, PT ;  /* 0x000000ff0300720b */ /* 0x000fe40003f0d000 */
[----:B------:R0:W-:Y:S11]  /*1080*/  STG.E desc[UR10][R42.64], R27 ;  /* 0x0000001b2a007986 */ /* 0x0001f6000c10190a */
[----:B------:R-:W-:Y:S05]  /*1090*/  @!P0 BRA `(.L_x_18) ;  /* 0x00000000004c8947 */ /* 0x000fea0003800000 */
[----:B------:R-:W-:-:S06]  /*10a0*/  IMAD.WIDE.U32 R28, R33, 0x4, R28 ;  /* 0x00000004211c7825 */ /* 0x000fcc00078e001c */
[----:B------:R-:W2:Y:S01]  /*10b0*/  LDG.E.CONSTANT R28, desc[UR10][R28.64] ;  /* 0x0000000a1c1c7981 */ /* 0x000ea2000c1e9900 */
[----:B------:R-:W1:Y:S01]  /*10c0*/  MUFU.RCP R26, R3 ;  /* 0x00000003001a7308 */ /* 0x000e620000001000 */
[----:B------:R-:W-:Y:S01]  /*10d0*/  BSSY.RECONVERGENT B3, `(.L_x_19) ;  /* 0x000000e000037945 */ /* 0x000fe20003800200 */
[----:B-1----:R-:W-:-:S04]  /*10e0*/  FFMA R33, -R3, R26, 1 ;  /* 0x3f80000003217423 */ /* 0x002fc8000000011a */
[----:B------:R-:W-:Y:S01]  /*10f0*/  FFMA R33, R26, R33, R26 ;  /* 0x000000211a217223 */ /* 0x000fe2000000001a */
[--C-:B--2---:R-:W-:Y:S01]  /*1100*/  FADD R0, -R39, R28.reuse ;  /* 0x0000001c27007221 */ /* 0x104fe20000000100 */
[----:B0-----:R-:W-:-:S04]  /*1110*/  FADD R27, R2, -R28 ;  /* 0x8000001c021b7221 */ /* 0x001fc80000000000 */
[----:B------:R-:W-:-:S04]  /*1120*/  FADD R0, R0, -R27 ;  /* 0x8000001b00007221 */ /* 0x000fc80000000000 */
[----:B------:R-:W0:Y:S01]  /*1130*/  FCHK P0, R0, R3 ;  /* 0x0000000300007302 */ /* 0x000e220000000000 */
[----:B------:R-:W-:-:S04]  /*1140*/  FFMA R2, R0, R33, RZ ;  /* 0x0000002100027223 */ /* 0x000fc800000000ff */
[----:B------:R-:W-:-:S04]  /*1150*/  FFMA R26, -R3, R2, R0 ;  /* 0x00000002031a7223 */ /* 0x000fc80000000100 */
[----:B------:R-:W-:Y:S01]  /*1160*/  FFMA R2, R33, R26, R2 ;  /* 0x0000001a21027223 */ /* 0x000fe20000000002 */
[----:B0-----:R-:W-:Y:S06]  /*1170*/  @!P0 BRA `(.L_x_20) ;  /* 0x00000000000c8947 */ /* 0x001fec0003800000 */
[----:B------:R-:W-:-:S07]  /*1180*/  MOV R2, 0x11a0 ;  /* 0x000011a000027802 */ /* 0x000fce0000000f00 */
[----:B------:R-:W-:Y:S05]  /*1190*/  CALL.REL.NOINC `($__internal_0_$__cuda_sm3x_div_rn_noftz_f32_slowpath) ;  /* 0x0000000800907944 */ /* 0x000fea0003c00000 */
[----:B------:R-:W-:-:S07]  /*11a0*/  MOV R2, R0 ;  /* 0x0000000000027202 */ /* 0x000fce0000000f00 */
.L_x_20:
[----:B------:R-:W-:Y:S05]  /*11b0*/  BSYNC.RECONVERGENT B3 ;  /* 0x0000000000037941 */ /* 0x000fea0003800200 */
.L_x_19:
[----:B------:R-:W-:-:S07]  /*11c0*/  MOV R0, R2 ;  /* 0x0000000200007202 */ /* 0x000fce0000000f00 */
.L_x_18:
[----:B------:R-:W-:Y:S05]  /*11d0*/  BSYNC.RECONVERGENT B2 ;  /* 0x0000000000027941 */ /* 0x000fea0003800200 */
.L_x_17:
[----:B------:R-:W1:Y:S02]  /*11e0*/  LDC R29, c[0x0][0x3a0] ;  /* 0x0000e800ff1d7b82 */ /* 0x000e640000000800 */
[----:B-1----:R-:W-:-:S06]  /*11f0*/  IMAD.WIDE.U32 R30, R29, 0x4, R30 ;  /* 0x000000041d1e7825 */ /* 0x002fcc00078e001e */
[----:B------:R-:W2:Y:S01]  /*1200*/  LDG.E.CONSTANT R30, desc[UR10][R30.64] ;  /* 0x0000000a1e1e7981 */ /* 0x000ea2000c1e9900 */
[----:B------:R-:W-:Y:S01]  /*1210*/  FMUL R26, R9, R34 ;  /* 0x00000022091a7220 */ /* 0x000fe20000400000 */
[----:B0-----:R-:W-:Y:S01]  /*1220*/  IMAD.WIDE.U32 R42, R29, 0x4, R42 ;  /* 0x000000041d2a7825 */ /* 0x001fe200078e002a */
[----:B------:R-:W-:Y:S02]  /*1230*/  IADD3 R11, PT, PT, R11, 0x4, RZ ;  /* 0x000000040b0b7810 */ /* 0x000fe40007ffe0ff */
[----:B------:R-:W-:Y:S02]  /*1240*/  LEA R12, R29, R12, 0x2 ;  /* 0x0000000c1d0c7211 */ /* 0x000fe400078e10ff */
[----:B------:R-:W-:Y:S02]  /*1250*/  ISETP.NE.AND P0, PT, R11, RZ, PT ;  /* 0x000000ff0b00720c */ /* 0x000fe40003f05270 */
[----:B------:R-:W-:Y:S01]  /*1260*/  IADD3 R10, PT, PT, R10, 0x4, RZ ;  /* 0x000000040a0a7810 */ /* 0x000fe20007ffe0ff */
[----:B--2---:R-:W-:Y:S01]  /*1270*/  FFMA R3, R30, R0, -R13 ;  /* 0x000000001e037223 */ /* 0x004fe2000000080d */
[----:B------:R-:W-:-:S03]  /*1280*/  FMUL R0, R8, R15 ;  /* 0x0000000f08007220 */ /* 0x000fc60000400000 */
[----:B------:R-:W-:-:S04]  /*1290*/  FADD R15, R14, R3 ;  /* 0x000000030e0f7221 */ /* 0x000fc80000000000 */
[C---:B------:R-:W-:Y:S01]  /*12a0*/  FFMA R13, R15.reuse, R4, R0 ;  /* 0x000000040f0d7223 */ /* 0x040fe20000000000 */
[----:B------:R-:W-:Y:S01]  /*12b0*/  FFMA R26, R15, R5, R26 ;  /* 0x000000050f1a7223 */ /* 0x000fe2000000001a */
[----:B------:R-:W-:-:S03]  /*12c0*/  FADD R14, -R14, R15 ;  /* 0x0000000f0e0e7221 */ /* 0x000fc60000000100 */
[----:B------:R-:W-:Y:S01]  /*12d0*/  FADD R27, R13, -R26 ;  /* 0x8000001a0d1b7221 */ /* 0x000fe20000000000 */
[----:B------:R-:W-:-:S04]  /*12e0*/  FADD R14, -R3, R14 ;  /* 0x0000000e030e7221 */ /* 0x000fc80000000100 */
[----:B------:R0:W-:Y:S01]  /*12f0*/  STG.E desc[UR10][R42.64], R27 ;  /* 0x0000001b2a007986 */ /* 0x0001e2000c10190a */
[----:B------:R-:W-:Y:S05]  /*1300*/  @P0 BRA `(.L_x_21) ;  /* 0xfffffff4003c0947 */ /* 0x000fea000383ffff */
[----:B------:R-:W-:-:S07]  /*1310*/  IADD3 R10, PT, PT, R10, 0x1, RZ ;  /* 0x000000010a0a7810 */ /* 0x000fce0007ffe0ff */
.L_x_7:
[----:B------:R-:W-:-:S09]  /*1320*/  ULOP3.LUT UP0, URZ, UR7, 0x3, URZ, 0xc0, !UPT ;  /* 0x0000000307ff7892 */ /* 0x000fd2000f80c0ff */
[----:B------:R-:W-:Y:S05]  /*1330*/  BRA.U !UP0, `(.L_x_22) ;  /* 0x0000000908207547 */ /* 0x000fea000b800000 */
[----:B------:R-:W-:-:S09]  /*1340*/  UISETP.NE.AND UP0, UPT, UR8, 0x1, UPT ;  /* 0x000000010800788c */ /* 0x000fd2000bf05270 */
[----:B------:R-:W-:Y:S05]  /*1350*/  BRA.U !UP0, `(.L_x_23) ;  /* 0x0000000508687547 */ /* 0x000fea000b800000 */
[----:B------:R-:W1:Y:S02]  /*1360*/  LDCU UR5, c[0x0][0x3a0] ;  /* 0x00007400ff0577ac */ /* 0x000e640008000800 */
[----:B-1----:R-:W-:-:S04]  /*1370*/  IMAD R11, R10, UR5, RZ ;  /* 0x000000050a0b7c24 */ /* 0x002fc8000f8e02ff */
        /* <DEDUP_REMOVED lines=27> */
.L_x_26:
[----:B------:R-:W-:Y:S05]  /*1530*/  BSYNC.RECONVERGENT B3 ;  /* 0x0000000000037941 */ /* 0x000fea0003800200 */
.L_x_25:
[----:B------:R-:W-:Y:S05]  /*1540*/  BSYNC.RECONVERGENT B2 ;  /* 0x0000000000027941 */ /* 0x000fea0003800200 */
.L_x_24:
[----:B------:R-:W0:Y:S01]  /*1550*/  LDC R27, c[0x0][0x3a0] ;  /* 0x0000e800ff1b7b82 */ /* 0x000e220000000800 */
[----:B------:R-:W-:-:S05]  /*1560*/  IMAD.WIDE R28, R11, 0x4, R18 ;  /* 0x000000040b1c7825 */ /* 0x000fca00078e0212 */
[----:B------:R-:W2:Y:S01]  /*1570*/  LDG.E.CONSTANT R37, desc[UR10][R28.64] ;  /* 0x0000000a1c257981 */ /* 0x000ea2000c1e9900 */
[----:B0-----:R-:W-:-:S04]  /*1580*/  IMAD.WIDE.U32 R42, R27, 0x4, R42 ;  /* 0x000000041b2a7825 */ /* 0x001fc800078e002a */
[----:B------:R-:W-:Y:S02]  /*1590*/  IMAD.WIDE.U32 R2, R27, 0x4, R34 ;  /* 0x000000041b027825 */ /* 0x000fe400078e0022 */
[----:B------:R-:W3:Y:S04]  /*15a0*/  LDG.E.CONSTANT R42, desc[UR10][R42.64] ;  /* 0x0000000a2a2a7981 */ /* 0x000ee8000c1e9900 */
[----:B------:R-:W3:Y:S01]  /*15b0*/  LDG.E.CONSTANT R3, desc[UR10][R2.64] ;  /* 0x0000000a02037981 */ /* 0x000ee2000c1e9900 */
[----:B------:R-:W-:Y:S01]  /*15c0*/  FMUL R13, R8, R13 ;  /* 0x0000000d080d7220 */ /* 0x000fe20000400000 */
[----:B------:R-:W-:Y:S01]  /*15d0*/  IMAD.WIDE R34, R11, 0x4, R16 ;  /* 0x000000040b227825 */ /* 0x000fe200078e0210 */
[----:B------:R-:W-:Y:S03]  /*15e0*/  BSSY.RECONVERGENT B2, `(.L_x_27) ;  /* 0x0000022000027945 */ /* 0x000fe60003800200 */
[----:B--2---:R-:W-:Y:S01]  /*15f0*/  FFMA R0, R37, R33, -R14 ;  /* 0x0000002125007223 */ /* 0x004fe2000000080e */
[----:B------:R-:W-:-:S03]  /*1600*/  FMUL R14, R9, R26 ;  /* 0x0000001a090e7220 */ /* 0x000fc60000400000 */
[----:B------:R-:W-:-:S04]  /*1610*/  FADD R12, R15, R0 ;  /* 0x000000000f0c7221 */ /* 0x000fc80000000000 */
[C---:B------:R-:W-:Y:S01]  /*1620*/  FFMA R13, R12.reuse, R4, R13 ;  /* 0x000000040c0d7223 */ /* 0x040fe2000000000d */
[----:B------:R-:W-:Y:S01]  /*1630*/  FFMA R14, R12, R5, R14 ;  /* 0x000000050c0e7223 */ /* 0x000fe2000000000e */
[----:B------:R-:W-:-:S03]  /*1640*/  FADD R11, -R15, R12 ;  /* 0x0000000c0f0b7221 */ /* 0x000fc60000000100 */
[----:B------:R-:W-:Y:S01]  /*1650*/  FADD R37, R13, -R14 ;  /* 0x8000000e0d257221 */ /* 0x000fe20000000000 */
[----:B------:R-:W-:Y:S01]  /*1660*/  FADD R11, -R0, R11 ;  /* 0x0000000b000b7221 */ /* 0x000fe20000000100 */
[----:B------:R-:W-:-:S03]  /*1670*/  HFMA2 R0, -RZ, RZ, 0, 0 ;  /* 0x00000000ff007431 */ /* 0x000fc600000001ff */
[----:B------:R0:W-:Y:S01]  /*1680*/  STG.E desc[UR10][R34.64], R37 ;  /* 0x0000002522007986 */ /* 0x0001e2000c10190a */
[----:B---3--:R-:W-:-:S05]  /*1690*/  FADD R33, R42, -R3 ;  /* 0x800000032a217221 */ /* 0x008fca0000000000 */
[----:B------:R-:W-:-:S13]  /*16a0*/  FSETP.NEU.AND P0, PT, R33, RZ, PT ;  /* 0x000000ff2100720b */ /* 0x000fda0003f0d000 */
[----:B0-----:R-:W-:Y:S05]  /*16b0*/  @!P0 BRA `(.L_x_28) ;  /* 0x0000000000508947 */ /* 0x001fea0003800000 */
[----:B------:R-:W-:-:S06]  /*16c0*/  IMAD.WIDE.U32 R30, R27, 0x4, R30 ;  /* 0x000000041b1e7825 */ /* 0x000fcc00078e001e */
        /* <DEDUP_REMOVED lines=17> */
.L_x_30:
[----:B------:R-:W-:Y:S05]  /*17e0*/  BSYNC.RECONVERGENT B3 ;  /* 0x0000000000037941 */ /* 0x000fea0003800200 */
.L_x_29:
[----:B------:R-:W-:-:S07]  /*17f0*/  MOV R0, R2 ;  /* 0x0000000200007202 */ /* 0x000fce0000000f00 */
.L_x_28:
[----:B------:R-:W-:Y:S05]  /*1800*/  BSYNC.RECONVERGENT B2 ;  /* 0x0000000000027941 */ /* 0x000fea0003800200 */
.L_x_27:
[----:B------:R-:W0:Y:S02]  /*1810*/  LDC R3, c[0x0][0x3a0] ;  /* 0x0000e800ff037b82 */ /* 0x000e240000000800 */
[----:B0-----:R-:W-:-:S06]  /*1820*/  IMAD.WIDE.U32 R28, R3, 0x4, R28 ;  /* 0x00000004031c7825 */ /* 0x001fcc00078e001c */
[----:B------:R-:W2:Y:S01]  /*1830*/  LDG.E.CONSTANT R28, desc[UR10][R28.64] ;  /* 0x0000000a1c1c7981 */ /* 0x000ea2000c1e9900 */
[----:B------:R-:W-:Y:S01]  /*1840*/  FMUL R14, R9, R14 ;  /* 0x0000000e090e7220 */ /* 0x000fe20000400000 */
[----:B------:R-:W-:Y:S01]  /*1850*/  IMAD.WIDE.U32 R34, R3, 0x4, R34 ;  /* 0x0000000403227825 */ /* 0x000fe200078e0022 */
[----:B------:R-:W-:-:S03]  /*1860*/  IADD3 R10, PT, PT, R10, 0x2, RZ ;  /* 0x000000020a0a7810 */ /* 0x000fc60007ffe0ff */
        /* <DEDUP_REMOVED lines=8> */
[----:B------:R1:W-:Y:S03]  /*18f0*/  STG.E desc[UR10][R34.64], R3 ;  /* 0x0000000322007986 */ /* 0x0003e6000c10190a */
.L_x_23:
[----:B------:R-:W-:-:S09]  /*1900*/  ULOP3.LUT UP0, URZ, UR4, 0x1, URZ, 0xc0, !UPT ;  /* 0x0000000104ff7892 */ /* 0x000fd2000f80c0ff */
[----:B------:R-:W-:Y:S05]  /*1910*/  BRA.U !UP0, `(.L_x_22) ;  /* 0x0000000108a87547 */ /* 0x000fea000b800000 */
[----:B------:R-:W2:Y:S02]  /*1920*/  LDCU UR5, c[0x0][0x3a0] ;  /* 0x00007400ff0577ac */ /* 0x000ea40008000800 */
[----:B--2---:R-:W-:-:S04]  /*1930*/  IMAD R11, R10, UR5, RZ ;  /* 0x000000050a0b7c24 */ /* 0x004fc8000f8e02ff */
[----:B------:R-:W-:-:S04]  /*1940*/  IMAD.WIDE R24, R11, 0x4, R24 ;  /* 0x000000040b187825 */ /* 0x000fc800078e0218 */
[----:B------:R-:W-:Y:S02]  /*1950*/  IMAD.WIDE R22, R11, 0x4, R22 ;  /* 0x000000040b167825 */ /* 0x000fe400078e0216 */
[----:B------:R-:W0:Y:S04]  /*1960*/  LDG.E.CONSTANT R25, desc[UR10][R24.64] ;  /* 0x0000000a18197981 */ /* 0x000e28000c1e9900 */
[----:B------:R-:W0:Y:S01]  /*1970*/  LDG.E.CONSTANT R22, desc[UR10][R22.64] ;  /* 0x0000000a16167981 */ /* 0x000e22000c1e9900 */
[----:B------:R-:W-:Y:S01]  /*1980*/  BSSY.RECONVERGENT B2, `(.L_x_31) ;  /* 0x0000018000027945 */ /* 0x000fe20003800200 */
[----:B-1----:R-:W-:Y:S02]  /*1990*/  HFMA2 R3, -RZ, RZ, 0, 0 ;  /* 0x00000000ff037431 */ /* 0x002fe400000001ff */
[----:B0-----:R-:W-:-:S05]  /*19a0*/  FADD R27, R25, -R22 ;  /* 0x80000016191b7221 */ /* 0x001fca0000000000 */
[----:B------:R-:W-:-:S13]  /*19b0*/  FSETP.NEU.AND P0, PT, R27, RZ, PT ;  /* 0x000000ff1b00720b */ /* 0x000fda0003f0d000 */
[----:B------:R-:W-:Y:S05]  /*19c0*/  @!P0 BRA `(.L_x_32) ;  /* 0x00000000004c8947 */ /* 0x000fea0003800000 */
[----:B------:R-:W-:-:S06]  /*19d0*/  IMAD.WIDE R20, R11, 0x4, R20 ;  /* 0x000000040b147825 */ /* 0x000fcc00078e0214 */
        /* <DEDUP_REMOVED lines=17> */
.L_x_33:
[----:B------:R-:W-:Y:S05]  /*1af0*/  BSYNC.RECONVERGENT B3 ;  /* 0x0000000000037941 */ /* 0x000fea0003800200 */
.L_x_32:
[----:B------:R-:W-:Y:S05]  /*1b00*/  BSYNC.RECONVERGENT B2 ;  /* 0x0000000000027941 */ /* 0x000fea0003800200 */
.L_x_31:
[----:B------:R-:W-:-:S06]  /*1b10*/  IMAD.WIDE R18, R11, 0x4, R18 ;  /* 0x000000040b127825 */ /* 0x000fcc00078e0212 */
[----:B------:R-:W2:Y:S01]  /*1b20*/  LDG.E.CONSTANT R19, desc[UR10][R18.64] ;  /* 0x0000000a12137981 */ /* 0x000ea2000c1e9900 */
[----:B------:R-:W-:Y:S01]  /*1b30*/  FMUL R26, R9, R26 ;  /* 0x0000001a091a7220 */ /* 0x000fe20000400000 */
[----:B------:R-:W-:-:S04]  /*1b40*/  IMAD.WIDE R16, R11, 0x4, R16 ;  /* 0x000000040b107825 */ /* 0x000fc800078e0210 */
[----:B--2---:R-:W-:Y:S01]  /*1b50*/  FFMA R14, R19, R3, -R14 ;  /* 0x00000003130e7223 */ /* 0x004fe2000000080e */
[----:B------:R-:W-:-:S03]  /*1b60*/  FMUL R3, R8, R13 ;  /* 0x0000000d08037220 */ /* 0x000fc60000400000 */
[----:B------:R-:W-:-:S04]  /*1b70*/  FADD R14, R14, R15 ;  /* 0x0000000f0e0e7221 */ /* 0x000fc80000000000 */
[C---:B------:R-:W-:Y:S01]  /*1b80*/  FFMA R3, R14.reuse, R4, R3 ;  /* 0x000000040e037223 */ /* 0x040fe20000000003 */
[----:B------:R-:W-:-:S04]  /*1b90*/  FFMA R26, R14, R5, R26 ;  /* 0x000000050e1a7223 */ /* 0x000fc8000000001a */
[----:B------:R-:W-:-:S05]  /*1ba0*/  FADD R3, R3, -R26 ;  /* 0x8000001a03037221 */ /* 0x000fca0000000000 */
[----:B------:R2:W-:Y:S02]  /*1bb0*/  STG.E desc[UR10][R16.64], R3 ;  /* 0x0000000310007986 */ /* 0x0005e4000c10190a */
.L_x_22:
[----:B------:R-:W-:Y:S05]  /*1bc0*/  @!P2 BRA `(.L_x_34) ;  /* 0xffffffe80024a947 */ /* 0x000fea000383ffff */
[----:B------:R-:W-:Y:S05]  /*1bd0*/  EXIT ;  /* 0x000000000000794d */ /* 0x000fea0003800000 */
        .weak           $__internal_0_$__cuda_sm3x_div_rn_noftz_f32_slowpath
        .type           $__internal_0_$__cuda_sm3x_div_rn_noftz_f32_slowpath,@function
        .size           $__internal_0_$__cuda_sm3x_div_rn_noftz_f32_slowpath,(.L_x_88 - $__internal_0_$__cuda_sm3x_div_rn_noftz_f32_slowpath)
$__internal_0_$__cuda_sm3x_div_rn_noftz_f32_slowpath:
[----:B------:R-:W-:Y:S01]  /*1be0*/  SHF.R.U32.HI R32, RZ, 0x17, R3 ;  /* 0x00000017ff207819 */ /* 0x000fe20000011603 */
[----:B------:R-:W-:Y:S01]  /*1bf0*/  BSSY.RECONVERGENT B0, `(.L_x_35) ;  /* 0x0000062000007945 */ /* 0x000fe20003800200 */
[----:B------:R-:W-:Y:S02]  /*1c00*/  SHF.R.U32.HI R37, RZ, 0x17, R0 ;  /* 0x00000017ff257819 */ /* 0x000fe40000011600 */
[----:B------:R-:W-:Y:S02]  /*1c10*/  LOP3.LUT R32, R32, 0xff, RZ, 0xc0, !PT ;  /* 0x000000ff20207812 */ /* 0x000fe400078ec0ff */
[----:B------:R-:W-:Y:S02]  /*1c20*/  LOP3.LUT R37, R37, 0xff, RZ, 0xc0, !PT ;  /* 0x000000ff25257812 */ /* 0x000fe400078ec0ff */
[----:B------:R-:W-:Y:S02]  /*1c30*/  IADD3 R38, PT, PT, R32, -0x1, RZ ;  /* 0xffffffff20267810 */ /* 0x000fe40007ffe0ff */
[----:B------:R-:W-:-:S02]  /*1c40*/  IADD3 R39, PT, PT, R37, -0x1, RZ ;  /* 0xffffffff25277810 */ /* 0x000fc40007ffe0ff */
[----:B------:R-:W-:-:S04]  /*1c50*/  ISETP.GT.U32.AND P0, PT, R38, 0xfd, PT ;  /* 0x000000fd2600780c */ /* 0x000fc80003f04070 */
[----:B------:R-:W-:-:S13]  /*1c60*/  ISETP.GT.U32.OR P0, PT, R39, 0xfd, P0 ;  /* 0x000000fd2700780c */ /* 0x000fda0000704470 */
[----:B------:R-:W-:Y:S01]  /*1c70*/  @!P0 MOV R33, RZ ;  /* 0x000000ff00218202 */ /* 0x000fe20000000f00 */
[----:B------:R-:W-:Y:S06]  /*1c80*/  @!P0 BRA `(.L_x_36) ;  /* 0x00000000005c8947 */ /* 0x000fec0003800000 */
[----:B------:R-:W-:Y:S02]  /*1c90*/  FSETP.GTU.FTZ.AND P0, PT, |R0|, +INF , PT ;  /* 0x7f8000000000780b */ /* 0x000fe40003f1c200 */
[----:B------:R-:W-:-:S04]  /*1ca0*/  FSETP.GTU.FTZ.AND P1, PT, |R3|, +INF , PT ;  /* 0x7f8000000300780b */ /* 0x000fc80003f3c200 */
[----:B------:R-:W-:-:S13]  /*1cb0*/  PLOP3.LUT P0, PT, P0, P1, PT, 0xf8, 0x8f ;  /* 0x00000000008f781c */ /* 0x000fda0000703f70 */
[----:B------:R-:W-:Y:S05]  /*1cc0*/  @P0 BRA `(.L_x_37) ;  /* 0x00000004004c0947 */ /* 0x000fea0003800000 */
[----:B------:R-:W-:-:S13]  /*1cd0*/  LOP3.LUT P0, RZ, R3, 0x7fffffff, R0, 0xc8, !PT ;  /* 0x7fffffff03ff7812 */ /* 0x000fda000780c800 */
[----:B------:R-:W-:Y:S05]  /*1ce0*/  @!P0 BRA `(.L_x_38) ;  /* 0x00000004003c8947 */ /* 0x000fea0003800000 */
[C---:B------:R-:W-:Y:S02]  /*1cf0*/  FSETP.NEU.FTZ.AND P3, PT, |R0|.reuse, +INF , PT ;  /* 0x7f8000000000780b */ /* 0x040fe40003f7d200 */
[----:B------:R-:W-:Y:S02]  /*1d00*/  FSETP.NEU.FTZ.AND P1, PT, |R3|, +INF , PT ;  /* 0x7f8000000300780b */ /* 0x000fe40003f3d200 */
[----:B------:R-:W-:-:S11]  /*1d10*/  FSETP.NEU.FTZ.AND P0, PT, |R0|, +INF , PT ;  /* 0x7f8000000000780b */ /* 0x000fd60003f1d200 */
[----:B------:R-:W-:Y:S05]  /*1d20*/  @!P1 BRA !P3, `(.L_x_38) ;  /* 0x00000004002c9947 */ /* 0x000fea0005800000 */
[----:B------:R-:W-:-:S04]  /*1d30*/  LOP3.LUT P3, RZ, R0, 0x7fffffff, RZ, 0xc0, !PT ;  /* 0x7fffffff00ff7812 */ /* 0x000fc8000786c0ff */
[----:B------:R-:W-:-:S13]  /*1d40*/  PLOP3.LUT P1, PT, P1, P3, PT, 0x2f, 0xf2 ;  /* 0x0000000000f2781c */ /* 0x000fda0000f26577 */
[----:B------:R-:W-:Y:S05]  /*1d50*/  @P1 BRA `(.L_x_39) ;  /* 0x0000000400181947 */ /* 0x000fea0003800000 */
[----:B------:R-:W-:-:S04]  /*1d60*/  LOP3.LUT P1, RZ, R3, 0x7fffffff, RZ, 0xc0, !PT ;  /* 0x7fffffff03ff7812 */ /* 0x000fc8000782c0ff */
[----:B------:R-:W-:-:S13]  /*1d70*/  PLOP3.LUT P0, PT, P0, P1, PT, 0x2f, 0xf2 ;  /* 0x0000000000f2781c */ /* 0x000fda0000702577 */
[----:B------:R-:W-:Y:S05]  /*1d80*/  @P0 BRA `(.L_x_40) ;  /* 0x0000000400000947 */ /* 0x000fea0003800000 */
[----:B------:R-:W-:Y:S02]  /*1d90*/  ISETP.GE.AND P0, PT, R39, RZ, PT ;  /* 0x000000ff2700720c */ /* 0x000fe40003f06270 */
[----:B------:R-:W-:-:S11]  /*1da0*/  ISETP.GE.AND P1, PT, R38, RZ, PT ;  /* 0x000000ff2600720c */ /* 0x000fd60003f26270 */
[----:B------:R-:W-:Y:S01]  /*1db0*/  @P0 MOV R33, RZ ;  /* 0x000000ff00210202 */ /* 0x000fe20000000f00 */
[----:B------:R-:W-:Y:S01]  /*1dc0*/  @!P0 FFMA R0, R0, 1.84467440737095516160e+19, RZ ;  /* 0x5f80000000008823 */ /* 0x000fe200000000ff */
[----:B------:R-:W-:Y:S01]  /*1dd0*/  @!P0 MOV R33, 0xffffffc0 ;  /* 0xffffffc000218802 */ /* 0x000fe20000000f00 */
[----:B------:R-:W-:-:S03]  /*1de0*/  @!P1 FFMA R3, R3, 1.84467440737095516160e+19, RZ ;  /* 0x5f80000003039823 */ /* 0x000fc600000000ff */
[----:B------:R-:W-:-:S07]  /*1df0*/  @!P1 IADD3 R33, PT, PT, R33, 0x40, RZ ;  /* 0x0000004021219810 */ /* 0x000fce0007ffe0ff */
.L_x_36:
[----:B------:R-:W-:Y:S01]  /*1e00*/  LEA R38, R32, 0xc0800000, 0x17 ;  /* 0xc080000020267811 */ /* 0x000fe200078eb8ff */
[----:B------:R-:W-:Y:S01]  /*1e10*/  BSSY.RECONVERGENT B1, `(.L_x_41) ;  /* 0x0000036000017945 */ /* 0x000fe20003800200 */
[----:B------:R-:W-:Y:S02]  /*1e20*/  IADD3 R39, PT, PT, R37, -0x7f, RZ ;  /* 0xffffff8125277810 */ /* 0x000fe40007ffe0ff */
[----:B------:R-:W-:-:S03]  /*1e30*/  IADD3 R41, PT, PT, -R38, R3, RZ ;  /* 0x0000000326297210 */ /* 0x000fc60007ffe1ff */
[----:B------:R-:W-:Y:S01]  /*1e40*/  IMAD R0, R39, -0x800000, R0 ;  /* 0xff80000027007824 */ /* 0x000fe200078e0200 */
[----:B------:R-:W0:Y:S01]  /*1e50*/  MUFU.RCP R38, R41 ;  /* 0x0000002900267308 */ /* 0x000e220000001000 */
[----:B------:R-:W-:-:S04]  /*1e60*/  FADD.FTZ R3, -R41, -RZ ;  /* 0x800000ff29037221 */ /* 0x000fc80000010100 */
[----:B0-----:R-:W-:-:S04]  /*1e70*/  FFMA R37, R38, R3, 1 ;  /* 0x3f80000026257423 */ /* 0x001fc80000000003 */
[----:B------:R-:W-:-:S04]  /*1e80*/  FFMA R37, R38, R37, R38 ;  /* 0x0000002526257223 */ /* 0x000fc80000000026 */
[----:B------:R-:W-:-:S04]  /*1e90*/  FFMA R38, R0, R37, RZ ;  /* 0x0000002500267223 */ /* 0x000fc800000000ff */
[----:B------:R-:W-:-:S04]  /*1ea0*/  FFMA R40, R3, R38, R0 ;  /* 0x0000002603287223 */ /* 0x000fc80000000000 */
[----:B------:R-:W-:Y:S01]  /*1eb0*/  FFMA R40, R37, R40, R38 ;  /* 0x0000002825287223 */ /* 0x000fe20000000026 */
[----:B------:R-:W-:-:S03]  /*1ec0*/  IADD3 R38, PT, PT, R39, 0x7f, -R32 ;  /* 0x0000007f27267810 */ /* 0x000fc60007ffe820 */
[----:B------:R-:W-:Y:S01]  /*1ed0*/  FFMA R3, R3, R40, R0 ;  /* 0x0000002803037223 */ /* 0x000fe20000000000 */
[----:B------:R-:W-:-:S03]  /*1ee0*/  IADD3 R33, PT, PT, R38, R33, RZ ;  /* 0x0000002126217210 */ /* 0x000fc60007ffe0ff */
[----:B------:R-:W-:-:S05]  /*1ef0*/  FFMA R0, R37, R3, R40 ;  /* 0x0000000325007223 */ /* 0x000fca0000000028 */
[----:B------:R-:W-:-:S04]  /*1f00*/  SHF.R.U32.HI R32, RZ, 0x17, R0 ;  /* 0x00000017ff207819 */ /* 0x000fc80000011600 */
[----:B------:R-:W-:-:S04]  /*1f10*/  LOP3.LUT R32, R32, 0xff, RZ, 0xc0, !PT ;  /* 0x000000ff20207812 */ /* 0x000fc800078ec0ff */
[----:B------:R-:W-:-:S04]  /*1f20*/  IADD3 R32, PT, PT, R32, R33, RZ ;  /* 0x0000002120207210 */ /* 0x000fc80007ffe0ff */
[----:B------:R-:W-:-:S04]  /*1f30*/  IADD3 R38, PT, PT, R32, -0x1, RZ ;  /* 0xffffffff20267810 */ /* 0x000fc80007ffe0ff */
[----:B------:R-:W-:-:S13]  /*1f40*/  ISETP.GE.U32.AND P0, PT, R38, 0xfe, PT ;  /* 0x000000fe2600780c */ /* 0x000fda0003f06070 */
[----:B------:R-:W-:Y:S05]  /*1f50*/  @!P0 BRA `(.L_x_42) ;  /* 0x0000000000808947 */ /* 0x000fea0003800000 */
[----:B------:R-:W-:-:S13]  /*1f60*/  ISETP.GT.AND P0, PT, R32, 0xfe, PT ;  /* 0x000000fe2000780c */ /* 0x000fda0003f04270 */
[----:B------:R-:W-:Y:S05]  /*1f70*/  @P0 BRA `(.L_x_43) ;  /* 0x00000000006c0947 */ /* 0x000fea0003800000 */
[----:B------:R-:W-:-:S13]  /*1f80*/  ISETP.GE.AND P0, PT, R32, 0x1, PT ;  /* 0x000000012000780c */ /* 0x000fda0003f06270 */
[----:B------:R-:W-:Y:S05]  /*1f90*/  @P0 BRA `(.L_x_44) ;  /* 0x0000000000740947 */ /* 0x000fea0003800000 */
[----:B------:R-:W-:Y:S02]  /*1fa0*/  ISETP.GE.AND P0, PT, R32, -0x18, PT ;  /* 0xffffffe82000780c */ /* 0x000fe40003f06270 */
[----:B------:R-:W-:-:S11]  /*1fb0*/  LOP3.LUT R0, R0, 0x80000000, RZ, 0xc0, !PT ;  /* 0x8000000000007812 */ /* 0x000fd600078ec0ff */
[----:B------:R-:W-:Y:S05]  /*1fc0*/  @!P0 BRA `(.L_x_44) ;  /* 0x0000000000688947 */ /* 0x000fea0003800000 */
[CCC-:B------:R-:W-:Y:S01]  /*1fd0*/  FFMA.RZ R33, R37.reuse, R3.reuse, R40.reuse ;  /* 0x0000000325217223 */ /* 0x1c0fe2000000c028 */
[CCC-:B------:R-:W-:Y:S01]  /*1fe0*/  FFMA.RP R38, R37.reuse, R3.reuse, R40.reuse ;  /* 0x0000000325267223 */ /* 0x1c0fe20000008028 */
[----:B------:R-:W-:Y:S01]  /*1ff0*/  FFMA.RM R37, R37, R3, R40 ;  /* 0x0000000325257223 */ /* 0x000fe20000004028 */
[C---:B------:R-:W-:Y:S02]  /*2000*/  IADD3 R3, PT, PT, R32.reuse, 0x20, RZ ;  /* 0x0000002020037810 */ /* 0x040fe40007ffe0ff */
[----:B------:R-:W-:Y:S02]  /*2010*/  LOP3.LUT R33, R33, 0x7fffff, RZ, 0xc0, !PT ;  /* 0x007fffff21217812 */ /* 0x000fe400078ec0ff */
[C---:B------:R-:W-:Y:S02]  /*2020*/  ISETP.NE.AND P3, PT, R32.reuse, RZ, PT ;  /* 0x000000ff2000720c */ /* 0x040fe40003f65270 */
[----:B------:R-:W-:Y:S02]  /*2030*/  LOP3.LUT R40, R33, 0x800000, RZ, 0xfc, !PT ;  /* 0x0080000021287812 */ /* 0x000fe400078efcff */
[----:B------:R-:W-:-:S02]  /*2040*/  ISETP.NE.AND P1, PT, R32, RZ, PT ;  /* 0x000000ff2000720c */ /* 0x000fc40003f25270 */
[----:B------:R-:W-:Y:S02]  /*2050*/  IADD3 R32, PT, PT, -R32, RZ, RZ ;  /* 0x000000ff20207210 */ /* 0x000fe40007ffe1ff */
[----:B------:R-:W-:Y:S02]  /*2060*/  SHF.L.U32 R3, R40, R3, RZ ;  /* 0x0000000328037219 */ /* 0x000fe400000006ff */
[----:B------:R-:W-:Y:S02]  /*2070*/  FSETP.NEU.FTZ.AND P0, PT, R38, R37, PT ;  /* 0x000000252600720b */ /* 0x000fe40003f1d000 */
[----:B------:R-:W-:Y:S02]  /*2080*/  SEL R33, R32, RZ, P3 ;  /* 0x000000ff20217207 */ /* 0x000fe40001800000 */
[----:B------:R-:W-:Y:S02]  /*2090*/  ISETP.NE.AND P1, PT, R3, RZ, P1 ;  /* 0x000000ff0300720c */ /* 0x000fe40000f25270 */
[----:B------:R-:W-:-:S02]  /*20a0*/  SHF.R.U32.HI R40, RZ, R33, R40 ;  /* 0x00000021ff287219 */ /* 0x000fc40000011628 */
[----:B------:R-:W-:Y:S02]  /*20b0*/  PLOP3.LUT P0, PT, P0, P1, PT, 0xf8, 0x8f ;  /* 0x00000000008f781c */ /* 0x000fe40000703f70 */
[----:B------:R-:W-:Y:S02]  /*20c0*/  SHF.R.U32.HI R32, RZ, 0x1, R40 ;  /* 0x00000001ff207819 */ /* 0x000fe40000011628 */
[----:B------:R-:W-:-:S04]  /*20d0*/  SEL R3, RZ, 0x1, !P0 ;  /* 0x00000001ff037807 */ /* 0x000fc80004000000 */
[----:B------:R-:W-:-:S04]  /*20e0*/  LOP3.LUT R3, R3, 0x1, R32, 0xf8, !PT ;  /* 0x0000000103037812 */ /* 0x000fc800078ef820 */
[----:B------:R-:W-:-:S04]  /*20f0*/  LOP3.LUT R3, R3, R40, RZ, 0xc0, !PT ;  /* 0x0000002803037212 */ /* 0x000fc800078ec0ff */
[----:B------:R-:W-:-:S04]  /*2100*/  IADD3 R3, PT, PT, R32, R3, RZ ;  /* 0x0000000320037210 */ /* 0x000fc80007ffe0ff */
[----:B------:R-:W-:Y:S01]  /*2110*/  LOP3.LUT R0, R3, R0, RZ, 0xfc, !PT ;  /* 0x0000000003007212 */ /* 0x000fe200078efcff */
[----:B------:R-:W-:Y:S06]  /*2120*/  BRA `(.L_x_44) ;  /* 0x0000000000107947 */ /* 0x000fec0003800000 */
.L_x_43:
[----:B------:R-:W-:-:S04]  /*2130*/  LOP3.LUT R0, R0, 0x80000000, RZ, 0xc0, !PT ;  /* 0x8000000000007812 */ /* 0x000fc800078ec0ff */
[----:B------:R-:W-:Y:S01]  /*2140*/  LOP3.LUT R0, R0, 0x7f800000, RZ, 0xfc, !PT ;  /* 0x7f80000000007812 */ /* 0x000fe200078efcff */
[----:B------:R-:W-:Y:S06]  /*2150*/  BRA `(.L_x_44) ;  /* 0x0000000000047947 */ /* 0x000fec0003800000 */
.L_x_42:
[----:B------:R-:W-:-:S07]  /*2160*/  LEA R0, R33, R0, 0x17 ;  /* 0x0000000021007211 */ /* 0x000fce00078eb8ff */
.L_x_44:
[----:B------:R-:W-:Y:S05]  /*2170*/  BSYNC.RECONVERGENT B1 ;  /* 0x0000000000017941 */ /* 0x000fea0003800200 */
.L_x_41:
[----:B------:R-:W-:Y:S05]  /*2180*/  BRA `(.L_x_45) ;  /* 0x0000000000207947 */ /* 0x000fea0003800000 */
.L_x_40:
[----:B------:R-:W-:-:S04]  /*2190*/  LOP3.LUT R0, R3, 0x80000000, R0, 0x48, !PT ;  /* 0x8000000003007812 */ /* 0x000fc800078e4800 */
[----:B------:R-:W-:Y:S01]  /*21a0*/  LOP3.LUT R0, R0, 0x7f800000, RZ, 0xfc, !PT ;  /* 0x7f80000000007812 */ /* 0x000fe200078efcff */
[----:B------:R-:W-:Y:S06]  /*21b0*/  BRA `(.L_x_45) ;  /* 0x0000000000147947 */ /* 0x000fec0003800000 */
.L_x_39:
[----:B------:R-:W-:Y:S01]  /*21c0*/  LOP3.LUT R0, R3, 0x80000000, R0, 0x48, !PT ;  /* 0x8000000003007812 */ /* 0x000fe200078e4800 */
[----:B------:R-:W-:Y:S06]  /*21d0*/  BRA `(.L_x_45) ;  /* 0x00000000000c7947 */ /* 0x000fec0003800000 */
.L_x_38:
[----:B------:R-:W0:Y:S01]  /*21e0*/  MUFU.RSQ R0, -QNAN ;  /* 0xffc0000000007908 */ /* 0x000e220000001400 */
[----:B------:R-:W-:Y:S05]  /*21f0*/  BRA `(.L_x_45) ;  /* 0x0000000000047947 */ /* 0x000fea0003800000 */
.L_x_37:
[----:B------:R-:W-:-:S07]  /*2200*/  FADD.FTZ R0, R0, R3 ;  /* 0x0000000300007221 */ /* 0x000fce0000010000 */
.L_x_45:
[----:B------:R-:W-:Y:S05]  /*2210*/  BSYNC.RECONVERGENT B0 ;  /* 0x0000000000007941 */ /* 0x000fea0003800200 */
.L_x_35:
[----:B------:R-:W-:-:S04]  /*2220*/  HFMA2 R3, -RZ, RZ, 0, 0 ;  /* 0x00000000ff037431 */ /* 0x000fc800000001ff */
[----:B0-----:R-:W-:Y:S05]  /*2230*/  RET.REL.NODEC R2 `(adosc_many_series_one_param_f32) ;  /* 0xffffffdc02707950 */ /* 0x001fea0003c3ffff */
.L_x_46:
[----:B------:R-:W-:-:S00]  /*2240*/  BRA `(.L_x_46) ;  /* 0xfffffffc00fc7947 */ /* 0x000fc0000383ffff */
[----:B------:R-:W-:-:S00]  /*2250*/  NOP ;  /* 0x0000000000007918 */ /* 0x000fc00000000000 */
        /* <DEDUP_REMOVED lines=10> */
.L_x_88:


//--------------------- .text.adosc_batch_from_adl_f32 --------------------------
	.section	.text.adosc_batch_from_adl_f32,"ax",@progbits
	.align	128
        .global         adosc_batch_from_adl_f32
        .type           adosc_batch_from_adl_f32,@function
        .size           adosc_batch_from_adl_f32,(.L_x_89 - adosc_batch_from_adl_f32)
        .other          adosc_batch_from_adl_f32,@"STO_CUDA_ENTRY STV_DEFAULT"
adosc_batch_from_adl_f32:
.text.adosc_batch_from_adl_f32:
[----:B------:R-:W-:Y:S08]  /*0000*/  LDC R1, c[0x0][0x37c] ;  /* 0x0000df00ff017b82 */ /* 0x000ff00000000800 */
[----:B------:R-:W0:Y:S02]  /*0010*/  LDC R0, c[0x0][0x398] ;  /* 0x0000e600ff007b82 */ /* 0x000e240000000800 */
[----:B0-----:R-:W-:-:S13]  /*0020*/  ISETP.GE.AND P0, PT, R0, 0x1, PT ;  /* 0x000000010000780c */ /* 0x001fda0003f06270 */
[----:B------:R-:W-:Y:S05]  /*0030*/  @!P0 EXIT ;  /* 0x000000000000894d */ /* 0x000fea0003800000 */
[----:B------:R-:W0:Y:S01]  /*0040*/  S2R R4, SR_TID.X ;  /* 0x0000000000047919 */ /* 0x000e220000002100 */
[----:B------:R-:W1:Y:S01]  /*0050*/  LDCU UR4, c[0x0][0x360] ;  /* 0x00006c00ff0477ac */ /* 0x000e620008000800 */
[----:B------:R-:W2:Y:S01]  /*0060*/  S2R R0, SR_CTAID.X ;  /* 0x0000000000007919 */ /* 0x000ea20000002500 */
[----:B------:R-:W3:Y:S01]  /*0070*/  LDCU UR5, c[0x0][0x39c] ;  /* 0x00007380ff0577ac */ /* 0x000ee20008000800 */
[----:B-1----:R-:W-:Y:S01]  /*0080*/  USHF.R.U32.HI UR4, URZ, 0x5, UR4 ;  /* 0x00000005ff047899 */ /* 0x002fe20008011604 */
[----:B0-----:R-:W-:-:S05]  /*0090*/  SHF.R.U32.HI R5, RZ, 0x5, R4 ;  /* 0x00000005ff057819 */ /* 0x001fca0000011604 */
[----:B--2---:R-:W-:-:S05]  /*00a0*/  IMAD R5, R0, UR4, R5 ;  /* 0x0000000400057c24 */ /* 0x004fca000f8e0205 */
[----:B---3--:R-:W-:-:S13]  /*00b0*/  ISETP.GE.AND P0, PT, R5, UR5, PT ;  /* 0x0000000505007c0c */ /* 0x008fda000bf06270 */
[----:B------:R-:W-:Y:S05]  /*00c0*/  @P0 EXIT ;  /* 0x000000000000094d */ /* 0x000fea0003800000 */
[----:B------:R-:W0:Y:S01]  /*00d0*/  LDC.64 R2, c[0x0][0x388] ;  /* 0x0000e200ff027b82 */ /* 0x000e220000000a00 */
[----:B------:R-:W1:Y:S07]  /*00e0*/  LDCU.64 UR6, c[0x0][0x358] ;  /* 0x00006b00ff0677ac */ /* 0x000e6e0008000a00 */
[----:B------:R-:W2:Y:S01]  /*00f0*/  LDC.64 R6, c[0x0][0x390] ;  /* 0x0000e400ff067b82 */ /* 0x000ea20000000a00 */
[----:B0-----:R-:W-:-:S06]  /*0100*/  IMAD.WIDE R2, R5, 0x4, R2 ;  /* 0x0000000405027825 */ /* 0x001fcc00078e0202 */
[----:B-1----:R-:W3:Y:S01]  /*0110*/  LDG.E.CONSTANT R2, desc[UR6][R2.64] ;  /* 0x0000000602027981 */ /* 0x002ee2000c1e9900 */
[----:B--2---:R-:W-:-:S05]  /*0120*/  IMAD.WIDE R6, R5, 0x4, R6 ;  /* 0x0000000405067825 */ /* 0x004fca00078e0206 */
[----:B------:R-:W3:Y:S02]  /*0130*/  LDG.E.CONSTANT R9, desc[UR6][R6.64] ;  /* 0x0000000606097981 */ /* 0x000ee4000c1e9900 */
[----:B---3--:R-:W-:-:S04]  /*0140*/  ISETP.GE.AND P0, PT, R2, R9, PT ;  /* 0x000000090200720c */ /* 0x008fc80003f06270 */
[----:B------:R-:W-:-:S04]  /*0150*/  ISETP.LT.OR P0, PT, R9, 0x1, P0 ;  /* 0x000000010900780c */ /* 0x000fc80000701670 */
[----:B------:R-:W-:-:S13]  /*0160*/  ISETP.LT.OR P0, PT, R2, 0x1, P0 ;  /* 0x000000010200780c */ /* 0x000fda0000701670 */
[----:B------:R-:W-:Y:S05]  /*0170*/  @P0 EXIT ;  /* 0x000000000000094d */ /* 0x000fea0003800000 */
[----:B------:R-:W-:Y:S01]  /*0180*/  VIADD R2, R2, 0x1 ;  /* 0x0000000102027836 */ /* 0x000fe20000000000 */
[----:B------:R-:W-:Y:S01]  /*0190*/  BSSY.RECONVERGENT B0, `(.L_x_47) ;  /* 0x0000010000007945 */ /* 0x000fe20003800200 */
[----:B------:R-:W-:Y:S02]  /*01a0*/  LOP3.LUT R6, R4, 0x1f, RZ, 0xc0, !PT ;  /* 0x0000001f04067812 */ /* 0x000fe400078ec0ff */
[----:B------:R-:W-:Y:S02]  /*01b0*/  SHF.R.S32.HI R8, RZ, 0x1f, R5 ;  /* 0x0000001fff087819 */ /* 0x000fe40000011405 */
[----:B------:R-:W-:-:S04]  /*01c0*/  I2FP.F32.U32 R3, R2 ;  /* 0x0000000200037245 */ /* 0x000fc80000201000 */
[----:B------:R-:W0:Y:S02]  /*01d0*/  MUFU.RCP R0, R3 ;  /* 0x0000000300007308 */ /* 0x000e240000001000 */
[----:B0-----:R-:W-:-:S04]  /*01e0*/  FFMA R7, -R3, R0, 1 ;  /* 0x3f80000003077423 */ /* 0x001fc80000000100 */
[----:B------:R-:W-:Y:S01]  /*01f0*/  FFMA R0, R0, R7, R0 ;  /* 0x0000000700007223 */ /* 0x000fe20000000000 */
[----:B------:R-:W-:-:S03]  /*0200*/  IMAD.MOV.U32 R7, RZ, RZ, 0x40000000 ;  /* 0x40000000ff077424 */ /* 0x000fc600078e00ff */
[----:B------:R-:W-:Y:S01]  /*0210*/  FFMA R11, R0, 2, RZ ;  /* 0x40000000000b7823 */ /* 0x000fe200000000ff */
[----:B------:R-:W0:Y:S03]  /*0220*/  FCHK P0, R7, R3 ;  /* 0x0000000307007302 */ /* 0x000e260000000000 */
[----:B------:R-:W-:-:S04]  /*0230*/  FFMA R2, -R3, R11, 2 ;  /* 0x4000000003027423 */ /* 0x000fc8000000010b */
[----:B------:R-:W-:Y:S01]  /*0240*/  FFMA R2, R0, R2, R11 ;  /* 0x0000000200027223 */ /* 0x000fe2000000000b */
[----:B0-----:R-:W-:Y:S06]  /*0250*/  @!P0 BRA `(.L_x_48) ;  /* 0x00000000000c8947 */ /* 0x001fec0003800000 */
[----:B------:R-:W-:-:S07]  /*0260*/  MOV R10, 0x280 ;  /* 0x00000280000a7802 */ /* 0x000fce0000000f00 */
[----:B------:R-:W-:Y:S05]  /*0270*/  CALL.REL.NOINC `($__internal_1_$__cuda_sm3x_div_rn_noftz_f32_slowpath) ;  /* 0x0000000800207944 */ /* 0x000fea0003c00000 */
[----:B------:R-:W-:-:S07]  /*0280*/  IMAD.MOV.U32 R2, RZ, RZ, R0 ;  /* 0x000000ffff027224 */ /* 0x000fce00078e0000 */
.L_x_48:
[----:B------:R-:W-:Y:S05]  /*0290*/  BSYNC.RECONVERGENT B0 ;  /* 0x0000000000007941 */ /* 0x000fea0003800200 */
.L_x_47:
[----:B------:R-:W-:Y:S01]  /*02a0*/  IADD3 R9, PT, PT, R9, 0x1, RZ ;  /* 0x0000000109097810 */ /* 0x000fe20007ffe0ff */
[----:B------:R-:W-:Y:S03]  /*02b0*/  BSSY.RECONVERGENT B0, `(.L_x_49) ;  /* 0x000000c000007945 */ /* 0x000fe60003800200 */
        /* <DEDUP_REMOVED lines=9> */
[----:B------:R-:W-:-:S07]  /*0350*/  MOV R10, 0x370 ;  /* 0x00000370000a7802 */ /* 0x000fce0000000f00 */
[----:B------:R-:W-:Y:S05]  /*0360*/  CALL.REL.NOINC `($__internal_1_$__cuda_sm3x_div_rn_noftz_f32_slowpath) ;  /* 0x0000000400e47944 */ /* 0x000fea0003c00000 */
.L_x_50:
[----:B------:R-:W-:Y:S05]  /*0370*/  BSYNC.RECONVERGENT B0 ;  /* 0x0000000000007941 */ /* 0x000fea0003800200 */
.L_x_49:
[----:B------:R-:W0:Y:S01]  /*0380*/  LDC R9, c[0x0][0x398] ;  /* 0x0000e600ff097b82 */ /* 0x000e220000000800 */
[----:B------:R-:W1:Y:S01]  /*0390*/  LDCU.64 UR4, c[0x0][0x3a0] ;  /* 0x00007400ff0477ac */ /* 0x000e620008000a00 */
[----:B------:R-:W-:Y:S01]  /*03a0*/  ISETP.NE.AND P0, PT, R6, RZ, PT ;  /* 0x000000ff0600720c */ /* 0x000fe20003f05270 */
[----:B0-----:R-:W-:Y:S01]  /*03b0*/  IMAD.WIDE.U32 R10, R5, R9, RZ ;  /* 0x00000009050a7225 */ /* 0x001fe200078e00ff */
[----:B------:R-:W-:-:S03]  /*03c0*/  ISETP.NE.AND P1, PT, R9, 0x1, PT ;  /* 0x000000010900780c */ /* 0x000fc60003f25270 */
[----:B------:R-:W-:Y:S02]  /*03d0*/  IMAD R3, R8, R9, R11 ;  /* 0x0000000908037224 */ /* 0x000fe400078e020b */
[----:B------:R-:W-:-:S03]  /*03e0*/  IMAD.SHL.U32 R6, R10, 0x4, RZ ;  /* 0x000000040a067824 */ /* 0x000fc600078e00ff */
[----:B------:R-:W-:Y:S02]  /*03f0*/  SHF.L.U64.HI R7, R10, 0x2, R3 ;  /* 0x000000020a077819 */ /* 0x000fe40000010203 */
[----:B-1----:R-:W-:-:S04]  /*0400*/  IADD3 R8, P2, PT, R6, UR4, RZ ;  /* 0x0000000406087c10 */ /* 0x002fc8000ff5e0ff */
[----:B------:R-:W-:-:S05]  /*0410*/  IADD3.X R9, PT, PT, R7, UR5, RZ, P2, !PT ;  /* 0x0000000507097c10 */ /* 0x000fca00097fe4ff */
[----:B------:R0:W-:Y:S01]  /*0420*/  @!P0 STG.E desc[UR6][R8.64], RZ ;  /* 0x000000ff08008986 */ /* 0x0001e2000c101906 */
[----:B------:R-:W-:Y:S05]  /*0430*/  @!P1 EXIT ;  /* 0x000000000000994d */ /* 0x000fea0003800000 */
[----:B------:R-:W1:Y:S08]  /*0440*/  LDC.64 R10, c[0x0][0x380] ;  /* 0x0000e000ff0a7b82 */ /* 0x000e700000000a00 */
[----:B------:R-:W2:Y:S01]  /*0450*/  LDC.64 R12, c[0x0][0x380] ;  /* 0x0000e000ff0c7b82 */ /* 0x000ea20000000a00 */
[----:B------:R-:W-:Y:S01]  /*0460*/  LOP3.LUT R4, R4, 0x1f, RZ, 0xc0, !PT ;  /* 0x0000001f04047812 */ /* 0x000fe200078ec0ff */
[----:B------:R-:W3:Y:S01]  /*0470*/  LDCU UR8, c[0x0][0x398] ;  /* 0x00007300ff0877ac */ /* 0x000ee20008000800 */
[----:B------:R-:W4:Y:S01]  /*0480*/  LDCU UR9, c[0x0][0x398] ;  /* 0x00007300ff0977ac */ /* 0x000f220008000800 */
[----:B-1----:R3:W5:Y:S02]  /*0490*/  LDG.E.CONSTANT R3, desc[UR6][R10.64] ;  /* 0x000000060a037981 */ /* 0x002764000c1e9900 */
[----:B------:R-:W-:-:S04]  /*04a0*/  IMAD.WIDE.U32 R6, R4, 0x4, R6 ;  /* 0x0000000404067825 */ /* 0x000fc800078e0006 */
[----:B------:R-:W-:Y:S01]  /*04b0*/  FADD R18, -R0, 1 ;  /* 0x3f80000000127421 */ /* 0x000fe20000000100 */
[----:B------:R-:W-:Y:S01]  /*04c0*/  FADD R19, -R2, 1 ;  /* 0x3f80000002137421 */ /* 0x000fe20000000100 */
[----:B------:R-:W-:Y:S02]  /*04d0*/  MOV R5, R4 ;  /* 0x0000000400057202 */ /* 0x000fe40000000f00 */
[----:B0-----:R-:W-:Y:S01]  /*04e0*/  IADD3 R8, P0, PT, R6, UR4, RZ ;  /* 0x0000000406087c10 */ /* 0x001fe2000ff1e0ff */
[----:B------:R-:W-:Y:S01]  /*04f0*/  UMOV UR4, URZ ;  /* 0x000000ff00047c82 */ /* 0x000fe20008000000 */
[----:B--2---:R-:W-:Y:S02]  /*0500*/  IMAD.WIDE.U32 R12, R4, 0x4, R12 ;  /* 0x00000004040c7825 */ /* 0x004fe400078e000c */
[----:B------:R-:W-:Y:S02]  /*0510*/  IADD3 R8, P1, PT, R8, 0x4, RZ ;  /* 0x0000000408087810 */ /* 0x000fe40007f3e0ff */
[----:B---3--:R-:W-:Y:S01]  /*0520*/  IMAD.U32 R10, RZ, RZ, UR8 ;  /* 0x00000008ff0a7e24 */ /* 0x008fe2000f8e00ff */
[----:B------:R-:W-:-:S02]  /*0530*/  IADD3 R6, P2, PT, R12, 0x4, RZ ;  /* 0x000000040c067810 */ /* 0x000fc40007f5e0ff */
[----:B------:R-:W-:-:S03]  /*0540*/  IADD3.X R9, PT, PT, RZ, UR5, R7, P1, P0 ;  /* 0x00000005ff097c10 */ /* 0x000fc60008fe0407 */
[----:B------:R-:W-:Y:S02]  /*0550*/  IMAD.X R7, RZ, RZ, R13, P2 ;  /* 0x000000ffff077224 */ /* 0x000fe400010e060d */
[----:B----45:R-:W-:-:S07]  /*0560*/  IMAD.MOV.U32 R11, RZ, RZ, R3 ;  /* 0x000000ffff0b7224 */ /* 0x030fce00078e0003 */
.L_x_51:
[----:B0-----:R-:W-:-:S04]  /*0570*/  IADD3 R12, PT, PT, R5, 0x1, RZ ;  /* 0x00000001050c7810 */ /* 0x001fc80007ffe0ff */
[----:B------:R-:W-:-:S13]  /*0580*/  ISETP.GE.AND P0, PT, R12, UR9, PT ;  /* 0x000000090c007c0c */ /* 0x000fda000bf06270 */
[----:B--2---:R-:W2:Y:S01]  /*0590*/  @!P0 LDG.E.CONSTANT R17, desc[UR6][R6.64] ;  /* 0x0000000606118981 */ /* 0x004ea2000c1e9900 */
[----:B------:R-:W-:Y:S02]  /*05a0*/  HFMA2 R15, -RZ, RZ, 0, 0 ;  /* 0x00000000ff0f7431 */ /* 0x000fe400000001ff */
[----:B------:R-:W-:Y:S01]  /*05b0*/  IMAD.MOV.U32 R14, RZ, RZ, 0x3f800000 ;  /* 0x3f800000ff0e7424 */ /* 0x000fe200078e00ff */
[----:B------:R-:W-:Y:S01]  /*05c0*/  ISETP.NE.AND P1, PT, R4, RZ, PT ;  /* 0x000000ff0400720c */ /* 0x000fe20003f25270 */
[----:B------:R-:W-:Y:S01]  /*05d0*/  @!P0 IMAD.MOV.U32 R14, RZ, RZ, R19 ;  /* 0x000000ffff0e8224 */ /* 0x000fe200078e0013 */
[----:B------:R-:W-:Y:S01]  /*05e0*/  UIADD3 UR5, UPT, UPT, UR4, 0x20, URZ ;  /* 0x0000002004057890 */ /* 0x000fe2000fffe0ff */
[----:B------:R-:W-:Y:S01]  /*05f0*/  IMAD.MOV.U32 R12, RZ, RZ, 0x3f800000 ;  /* 0x3f800000ff0c7424 */ /* 0x000fe200078e00ff */
[----:B------:R-:W-:Y:S01]  /*0600*/  @!P0 MOV R12, R18 ;  /* 0x00000012000c8202 */ /* 0x000fe20000000f00 */
[----:B------:R-:W-:Y:S01]  /*0610*/  IMAD.MOV.U32 R13, RZ, RZ, RZ ;  /* 0x000000ffff0d7224 */ /* 0x000fe200078e00ff */
[----:B------:R-:W-:Y:S01]  /*0620*/  UIADD3 UR4, UPT, UPT, UR4, 0x21, URZ ;  /* 0x0000002104047890 */ /* 0x000fe2000fffe0ff */
[----:B------:R-:W-:-:S02]  /*0630*/  IADD3 R5, PT, PT, R5, 0x20, RZ ;  /* 0x0000002005057810 */ /* 0x000fc40007ffe0ff */
[----:B------:R-:W-:Y:S01]  /*0640*/  SHFL.UP PT, R21, R12, 0x1, RZ ;  /* 0x042000000c157989 */ /* 0x000fe200000e00ff */
[----:B------:R-:W-:-:S03]  /*0650*/  UISETP.GE.AND UP0, UPT, UR4, UR9, UPT ;  /* 0x000000090400728c */ /* 0x000fc6000bf06270 */
[----:B------:R-:W-:Y:S01]  /*0660*/  UMOV UR4, UR5 ;  /* 0x0000000500047c82 */ /* 0x000fe20008000000 */
[C---:B--2---:R-:W-:Y:S01]  /*0670*/  @!P0 FMUL R15, R17.reuse, R2 ;  /* 0x00000002110f8220 */ /* 0x044fe20000400000 */
[----:B------:R-:W-:Y:S02]  /*0680*/  @!P0 FMUL R13, R17, R0 ;  /* 0x00000000110d8220 */ /* 0x000fe40000400000 */
[----:B------:R-:W0:Y:S04]  /*0690*/  SHFL.UP PT, R17, R14, 0x1, RZ ;  /* 0x042000000e117989 */ /* 0x000e2800000e00ff */
[----:B-1----:R-:W1:Y:S04]  /*06a0*/  SHFL.UP PT, R20, R15, 0x1, RZ ;  /* 0x042000000f147989 */ /* 0x002e6800000e00ff */
[----:B------:R-:W2:Y:S01]  /*06b0*/  SHFL.UP PT, R22, R13, 0x1, RZ ;  /* 0x042000000d167989 */ /* 0x000ea200000e00ff */
[----:B0-----:R-:W-:Y:S01]  /*06c0*/  @P1 FMUL R16, R14, R17 ;  /* 0x000000110e101220 */ /* 0x001fe20000400000 */
[----:B------:R-:W-:Y:S01]  /*06d0*/  @P1 FMUL R17, R12, R21 ;  /* 0x000000150c111220 */ /* 0x000fe20000400000 */
[----:B-1----:R-:W-:-:S02]  /*06e0*/  @P1 FFMA R15, R14, R20, R15 ;  /* 0x000000140e0f1223 */ /* 0x002fc4000000000f */
[----:B------:R-:W-:Y:S02]  /*06f0*/  @P1 IMAD.MOV.U32 R14, RZ, RZ, R16 ;  /* 0x000000ffff0e1224 */ /* 0x000fe400078e0010 */
[----:B--2---:R-:W-:Y:S01]  /*0700*/  @P1 FFMA R13, R12, R22, R13 ;  /* 0x000000160c0d1223 */ /* 0x004fe2000000000d */
[----:B------:R-:W-:Y:S01]  /*0710*/  @P1 IMAD.MOV.U32 R12, RZ, RZ, R17 ;  /* 0x000000ffff0c1224 */ /* 0x000fe200078e0011 */
[----:B------:R-:W0:Y:S01]  /*0720*/  SHFL.UP PT, R20, R15, 0x2, RZ ;  /* 0x044000000f147989 */ /* 0x000e2200000e00ff */
[----:B------:R-:W-:-:S03]  /*0730*/  ISETP.GE.U32.AND P1, PT, R4, 0x2, PT ;  /* 0x000000020400780c */ /* 0x000fc60003f26070 */
[----:B------:R-:W1:Y:S04]  /*0740*/  SHFL.UP PT, R17, R14, 0x2, RZ ;  /* 0x044000000e117989 */ /* 0x000e6800000e00ff */
[----:B------:R-:W2:Y:S04]  /*0750*/  SHFL.UP PT, R21, R12, 0x2, RZ ;  /* 0x044000000c157989 */ /* 0x000ea800000e00ff */
[----:B------:R-:W3:Y:S02]  /*0760*/  SHFL.UP PT, R22, R13, 0x2, RZ ;  /* 0x044000000d167989 */ /* 0x000ee400000e00ff */
[C---:B0-----:R-:W-:Y:S01]  /*0770*/  @P1 FFMA R15, R14.reuse, R20, R15 ;  /* 0x000000140e0f1223 */ /* 0x041fe2000000000f */
[----:B-1----:R-:W-:-:S04]  /*0780*/  @P1 FMUL R16, R14, R17 ;  /* 0x000000110e101220 */ /* 0x002fc80000400000 */
[----:B------:R-:W0:Y:S01]  /*0790*/  SHFL.UP PT, R20, R15, 0x4, RZ ;  /* 0x048000000f147989 */ /* 0x000e2200000e00ff */
[C---:B--2---:R-:W-:Y:S01]  /*07a0*/  @P1 FMUL R17, R12.reuse, R21 ;  /* 0x000000150c111220 */ /* 0x044fe20000400000 */
[----:B------:R-:W-:Y:S01]  /*07b0*/  @P1 MOV R14, R16 ;  /* 0x00000010000e1202 */ /* 0x000fe20000000f00 */
[----:B---3--:R-:W-:Y:S02]  /*07c0*/  @P1 FFMA R13, R12, R22, R13 ;  /* 0x000000160c0d1223 */ /* 0x008fe4000000000d */
[----:B------:R-:W-:Y:S01]  /*07d0*/  @P1 IMAD.MOV.U32 R12, RZ, RZ, R17 ;  /* 0x000000ffff0c1224 */ /* 0x000fe200078e0011 */
[----:B------:R-:W-:Y:S01]  /*07e0*/  ISETP.GE.U32.AND P1, PT, R4, 0x4, PT ;  /* 0x000000040400780c */ /* 0x000fe20003f26070 */
[----:B------:R-:W1:Y:S04]  /*07f0*/  SHFL.UP PT, R17, R14, 0x4, RZ ;  /* 0x048000000e117989 */ /* 0x000e6800000e00ff */
[----:B------:R-:W2:Y:S04]  /*0800*/  SHFL.UP PT, R21, R12, 0x4, RZ ;  /* 0x048000000c157989 */ /* 0x000ea800000e00ff */
[----:B------:R-:W3:Y:S04]  /*0810*/  SHFL.UP PT, R22, R13, 0x4, RZ ;  /* 0x048000000d167989 */ /* 0x000ee800000e00ff */
[----:B0-----:R-:W-:-:S05]  /*0820*/  @P1 FFMA R15, R14, R20, R15 ;  /* 0x000000140e0f1223 */ /* 0x001fca000000000f */
[----:B------:R-:W0:Y:S01]  /*0830*/  SHFL.UP PT, R20, R15, 0x8, RZ ;  /* 0x050000000f147989 */ /* 0x000e2200000e00ff */
[----:B-1----:R-:W-:Y:S01]  /*0840*/  @P1 FMUL R16, R14, R17 ;  /* 0x000000110e101220 */ /* 0x002fe20000400000 */
[----:B--2---:R-:W-:-:S03]  /*0850*/  @P1 FMUL R17, R12, R21 ;  /* 0x000000150c111220 */ /* 0x004fc60000400000 */
[----:B------:R-:W-:Y:S02]  /*0860*/  @P1 IMAD.MOV.U32 R14, RZ, RZ, R16 ;  /* 0x000000ffff0e1224 */ /* 0x000fe400078e0010 */
[----:B---3--:R-:W-:Y:S01]  /*0870*/  @P1 FFMA R13, R12, R22, R13 ;  /* 0x000000160c0d1223 */ /* 0x008fe2000000000d */
[----:B------:R-:W-:Y:S02]  /*0880*/  @P1 MOV R12, R17 ;  /* 0x00000011000c1202 */ /* 0x000fe40000000f00 */
[----:B------:R-:W1:Y:S01]  /*0890*/  SHFL.UP PT, R17, R14, 0x8, RZ ;  /* 0x050000000e117989 */ /* 0x000e6200000e00ff */
[----:B------:R-:W-:-:S03]  /*08a0*/  ISETP.GE.U32.AND P1, PT, R4, 0x8, PT ;  /* 0x000000080400780c */ /* 0x000fc60003f26070 */
[----:B------:R-:W2:Y:S04]  /*08b0*/  SHFL.UP PT, R21, R12, 0x8, RZ ;  /* 0x050000000c157989 */ /* 0x000ea800000e00ff */
[----:B------:R-:W3:Y:S06]  /*08c0*/  SHFL.UP PT, R22, R13, 0x8, RZ ;  /* 0x050000000d167989 */ /* 0x000eec00000e00ff */
[----:B0-----:R-:W-:-:S05]  /*08d0*/  @P1 FFMA R15, R14, R20, R15 ;  /* 0x000000140e0f1223 */ /* 0x001fca000000000f */
[----:B------:R-:W0:Y:S01]  /*08e0*/  SHFL.UP PT, R20, R15, 0x10, RZ ;  /* 0x060000000f147989 */ /* 0x000e2200000e00ff */
[----:B-1----:R-:W-:Y:S01]  /*08f0*/  @P1 FMUL R16, R14, R17 ;  /* 0x000000110e101220 */ /* 0x002fe20000400000 */
[----:B--2---:R-:W-:-:S03]  /*0900*/  @P1 FMUL R17, R12, R21 ;  /* 0x000000150c111220 */ /* 0x004fc60000400000 */
[----:B------:R-:W-:Y:S02]  /*0910*/  @P1 IMAD.MOV.U32 R14, RZ, RZ, R16 ;  /* 0x000000ffff0e1224 */ /* 0x000fe400078e0010 */
[----:B---3--:R-:W-:Y:S01]  /*0920*/  @P1 FFMA R13, R12, R22, R13 ;  /* 0x000000160c0d1223 */ /* 0x008fe2000000000d */
[----:B------:R-:W-:Y:S01]  /*0930*/  @P1 IMAD.MOV.U32 R12, RZ, RZ, R17 ;  /* 0x000000ffff0c1224 */ /* 0x000fe200078e0011 */
[----:B------:R-:W-:Y:S01]  /*0940*/  ISETP.GE.U32.AND P1, PT, R4, 0x10, PT ;  /* 0x000000100400780c */ /* 0x000fe20003f26070 */
[----:B------:R-:W1:Y:S04]  /*0950*/  SHFL.UP PT, R17, R14, 0x10, RZ ;  /* 0x060000000e117989 */ /* 0x000e6800000e00ff */
[----:B------:R-:W2:Y:S04]  /*0960*/  SHFL.UP PT, R21, R12, 0x10, RZ ;  /* 0x060000000c157989 */ /* 0x000ea800000e00ff */
[----:B------:R-:W3:Y:S04]  /*0970*/  SHFL.UP PT, R22, R13, 0x10, RZ ;  /* 0x060000000d167989 */ /* 0x000ee800000e00ff */
[C---:B0-----:R-:W-:Y:S01]  /*0980*/  @P1 FFMA R15, R14.reuse, R20, R15 ;  /* 0x000000140e0f1223 */ /* 0x041fe2000000000f */
[----:B-1----:R-:W-:Y:S01]  /*0990*/  @P1 FMUL R16, R14, R17 ;  /* 0x000000110e101220 */ /* 0x002fe20000400000 */
[----:B--2---:R-:W-:Y:S01]  /*09a0*/  @P1 FMUL R17, R12, R21 ;  /* 0x000000150c111220 */ /* 0x004fe20000400000 */
[----:B------:R-:W-:-:S02]  /*09b0*/  HFMA2 R21, -RZ, RZ, 0, 5.9604644775390625e-08 ;  /* 0x00000001ff157431 */ /* 0x000fc400000001ff */
[----:B------:R-:W-:Y:S02]  /*09c0*/  @P1 IMAD.MOV.U32 R14, RZ, RZ, R16 ;  /* 0x000000ffff0e1224 */ /* 0x000fe400078e0010 */
[----:B---3--:R-:W-:Y:S01]  /*09d0*/  @P1 FFMA R13, R12, R22, R13 ;  /* 0x000000160c0d1223 */ /* 0x008fe2000000000d */
[----:B------:R-:W-:Y:S02]  /*09e0*/  @P1 IMAD.MOV.U32 R12, RZ, RZ, R17 ;  /* 0x000000ffff0c1224 */ /* 0x000fe400078e0011 */
[----:B------:R-:W-:Y:S01]  /*09f0*/  FFMA R11, R14, R11, R15 ;  /* 0x0000000b0e0b7223 */ /* 0x000fe2000000000f */
[----:B------:R-:W-:Y:S01]  /*0a00*/  IADD3 R6, P1, PT, R6, 0x80, RZ ;  /* 0x0000008006067810 */ /* 0x000fe20007f3e0ff */
[----:B------:R-:W-:Y:S01]  /*0a10*/  FFMA R3, R12, R3, R13 ;  /* 0x000000030c037223 */ /* 0x000fe2000000000d */
[----:B------:R-:W-:Y:S01]  /*0a20*/  @!P0 IMAD.MOV.U32 R12, RZ, RZ, R8 ;  /* 0x000000ffff0c8224 */ /* 0x000fe200078e0008 */
[----:B------:R-:W-:Y:S01]  /*0a30*/  VIADDMNMX R16, R10, -R21, 0x20, PT ;  /* 0x000000200a107446 */ /* 0x000fe20003800915 */
[----:B------:R-:W-:-:S02]  /*0a40*/  @!P0 IMAD.MOV.U32 R13, RZ, RZ, R9 ;  /* 0x000000ffff0d8224 */ /* 0x000fc400078e0009 */
[----:B------:R-:W-:Y:S01]  /*0a50*/  @!P0 FADD R15, R11, -R3 ;  /* 0x800000030b0f8221 */ /* 0x000fe20000000000 */
[----:B------:R-:W-:Y:S01]  /*0a60*/  VIADD R10, R10, 0xffffffe0 ;  /* 0xffffffe00a0a7836 */ /* 0x000fe20000000000 */
[----:B------:R-:W-:Y:S02]  /*0a70*/  IADD3 R16, PT, PT, R16, -0x1, RZ ;  /* 0xffffffff10107810 */ /* 0x000fe40007ffe0ff */
[----:B------:R-:W-:Y:S01]  /*0a80*/  IADD3.X R7, PT, PT, RZ, R7, RZ, P1, !PT ;  /* 0x00000007ff077210 */ /* 0x000fe20000ffe4ff */
[----:B------:R0:W-:Y:S01]  /*0a90*/  @!P0 STG.E desc[UR6][R12.64], R15 ;  /* 0x0000000f0c008986 */ /* 0x0001e2000c101906 */
[----:B------:R-:W-:-:S03]  /*0aa0*/  IADD3 R8, P0, PT, R8, 0x80, RZ ;  /* 0x0000008008087810 */ /* 0x000fc60007f1e0ff */
[----:B------:R0:W1:Y:S02]  /*0ab0*/  SHFL.IDX PT, R11, R11, R16, 0x1f ;  /* 0x00001f100b0b7589 */ /* 0x00006400000e0000 */
[----:B------:R-:W-:Y:S02]  /*0ac0*/  IMAD.X R9, RZ, RZ, R9, P0 ;  /* 0x000000ffff097224 */ /* 0x000fe400000e0609 */
[----:B------:R0:W2:Y:S01]  /*0ad0*/  SHFL.IDX PT, R3, R3, R16, 0x1f ;  /* 0x00001f1003037589 */ /* 0x0000a200000e0000 */
[----:B------:R-:W-:Y:S05]  /*0ae0*/  BRA.U !UP0, `(.L_x_51) ;  /* 0xfffffff908a07547 */ /* 0x000fea000b83ffff */
[----:B------:R-:W-:Y:S05]  /*0af0*/  EXIT ;  /* 0x000000000000794d */ /* 0x000fea0003800000 */
        .weak           $__internal_1_$__cuda_sm3x_div_rn_noftz_f32_slowpath
        .type           $__internal_1_$__cuda_sm3x_div_rn_noftz_f32_slowpath,@function
        .size           $__internal_1_$__cuda_sm3x_div_rn_noftz_f32_slowpath,(.L_x_89 - $__internal_1_$__cuda_sm3x_div_rn_noftz_f32_slowpath)
$__internal_1_$__cuda_sm3x_div_rn_noftz_f32_slowpath:
[----:B------:R-:W-:Y:S01]  /*0b00*/  SHF.R.U32.HI R12, RZ, 0x17, R3 ;  /* 0x00000017ff0c7819 */ /* 0x000fe20000011603 */
[----:B------:R-:W-:Y:S01]  /*0b10*/  BSSY.RECONVERGENT B1, `(.L_x_52) ;  /* 0x0000064000017945 */ /* 0x000fe20003800200 */
[----:B------:R-:W-:Y:S01]  /*0b20*/  SHF.R.U32.HI R0, RZ, 0x17, R7 ;  /* 0x00000017ff007819 */ /* 0x000fe20000011607 */
[----:B------:R-:W-:Y:S01]  /*0b30*/  HFMA2 R14, -RZ, RZ, 2, 0 ;  /* 0x40000000ff0e7431 */ /* 0x000fe200000001ff */
[----:B------:R-:W-:Y:S02]  /*0b40*/  LOP3.LUT R12, R12, 0xff, RZ, 0xc0, !PT ;  /* 0x000000ff0c0c7812 */ /* 0x000fe400078ec0ff */
[----:B------:R-:W-:-:S03]  /*0b50*/  LOP3.LUT R13, R0, 0xff, RZ, 0xc0, !PT ;  /* 0x000000ff000d7812 */ /* 0x000fc600078ec0ff */
[----:B------:R-:W-:Y:S02]  /*0b60*/  VIADD R16, R12, 0xffffffff ;  /* 0xffffffff0c107836 */ /* 0x000fe40000000000 */
[----:B------:R-:W-:-:S03]  /*0b70*/  VIADD R15, R13, 0xffffffff ;  /* 0xffffffff0d0f7836 */ /* 0x000fc60000000000 */
[----:B------:R-:W-:-:S04]  /*0b80*/  ISETP.GT.U32.AND P0, PT, R16, 0xfd, PT ;  /* 0x000000fd1000780c */ /* 0x000fc80003f04070 */
[----:B------:R-:W-:-:S13]  /*0b90*/  ISETP.GT.U32.OR P0, PT, R15, 0xfd, P0 ;  /* 0x000000fd0f00780c */ /* 0x000fda0000704470 */
[----:B------:R-:W-:Y:S01]  /*0ba0*/  @!P0 IMAD.MOV.U32 R11, RZ, RZ, RZ ;  /* 0x000000ffff0b8224 */ /* 0x000fe200078e00ff */
[----:B------:R-:W-:Y:S06]  /*0bb0*/  @!P0 BRA `(.L_x_53) ;  /* 0x0000000000608947 */ /* 0x000fec0003800000 */
[----:B------:R-:W-:Y:S01]  /*0bc0*/  IMAD.MOV.U32 R0, RZ, RZ, 0x40000000 ;  /* 0x40000000ff007424 */ /* 0x000fe200078e00ff */
[----:B------:R-:W-:-:S04]  /*0bd0*/  FSETP.GTU.FTZ.AND P1, PT, |R3|, +INF , PT ;  /* 0x7f8000000300780b */ /* 0x000fc80003f3c200 */
        /* <DEDUP_REMOVED lines=18> */
[----:B------:R-:W-:Y:S02]  /*0d00*/  @!P0 IMAD.MOV.U32 R11, RZ, RZ, -0x40 ;  /* 0xffffffc0ff0b8424 */ /* 0x000fe400078e00ff */
[----:B------:R-:W-:Y:S01]  /*0d10*/  @!P0 FFMA R14, R0, 1.84467440737095516160e+19, RZ ;  /* 0x5f800000000e8823 */ /* 0x000fe200000000ff */
[----:B------:R-:W-:Y:S01]  /*0d20*/  @!P1 FFMA R3, R3, 1.84467440737095516160e+19, RZ ;  /* 0x5f80000003039823 */ /* 0x000fe200000000ff */
[----:B------:R-:W-:-:S07]  /*0d30*/  @!P1 VIADD R11, R11, 0x40 ;  /* 0x000000400b0b9836 */ /* 0x000fce0000000000 */
.L_x_53:
[----:B------:R-:W-:Y:S01]  /*0d40*/  LEA R0, R12, 0xc0800000, 0x17 ;  /* 0xc08000000c007811 */ /* 0x000fe200078eb8ff */
[----:B------:R-:W-:Y:S01]  /*0d50*/  VIADD R13, R13, 0xffffff81 ;  /* 0xffffff810d0d7836 */ /* 0x000fe20000000000 */
[----:B------:R-:W-:Y:S02]  /*0d60*/  BSSY.RECONVERGENT B2, `(.L_x_58) ;  /* 0x0000035000027945 */ /* 0x000fe40003800200 */
[----:B------:R-:W-:Y:S01]  /*0d70*/  IADD3 R3, PT, PT, -R0, R3, RZ ;  /* 0x0000000300037210 */ /* 0x000fe20007ffe1ff */
[C---:B------:R-:W-:Y:S01]  /*0d80*/  IMAD R0, R13.reuse, -0x800000, R14 ;  /* 0xff8000000d007824 */ /* 0x040fe200078e020e */
[----:B------:R-:W-:Y:S02]  /*0d90*/  IADD3 R12, PT, PT, R13, 0x7f, -R12 ;  /* 0x0000007f0d0c7810 */ /* 0x000fe40007ffe80c */
[----:B------:R-:W0:Y:S01]  /*0da0*/  MUFU.RCP R15, R3 ;  /* 0x00000003000f7308 */ /* 0x000e220000001000 */
[----:B------:R-:W-:Y:S02]  /*0db0*/  FADD.FTZ R17, -R3, -RZ ;  /* 0x800000ff03117221 */ /* 0x000fe40000010100 */
[----:B------:R-:W-:-:S02]  /*0dc0*/  IMAD.IADD R12, R12, 0x1, R11 ;  /* 0x000000010c0c7824 */ /* 0x000fc400078e020b */
[----:B0-----:R-:W-:-:S04]  /*0dd0*/  FFMA R16, R15, R17, 1 ;  /* 0x3f8000000f107423 */ /* 0x001fc80000000011 */
[----:B------:R-:W-:-:S04]  /*0de0*/  FFMA R19, R15, R16, R15 ;  /* 0x000000100f137223 */ /* 0x000fc8000000000f */
[----:B------:R-:W-:-:S04]  /*0df0*/  FFMA R14, R0, R19, RZ ;  /* 0x00000013000e7223 */ /* 0x000fc800000000ff */
[----:B------:R-:W-:-:S04]  /*0e00*/  FFMA R15, R17, R14, R0 ;  /* 0x0000000e110f7223 */ /* 0x000fc80000000000 */
[----:B------:R-:W-:-:S04]  /*0e10*/  FFMA R14, R19, R15, R14 ;  /* 0x0000000f130e7223 */ /* 0x000fc8000000000e */
[----:B------:R-:W-:-:S04]  /*0e20*/  FFMA R17, R17, R14, R0 ;  /* 0x0000000e11117223 */ /* 0x000fc80000000000 */
[----:B------:R-:W-:-:S05]  /*0e30*/  FFMA R0, R19, R17, R14 ;  /* 0x0000001113007223 */ /* 0x000fca000000000e */
[----:B------:R-:W-:-:S04]  /*0e40*/  SHF.R.U32.HI R3, RZ, 0x17, R0 ;  /* 0x00000017ff037819 */ /* 0x000fc80000011600 */
[----:B------:R-:W-:-:S04]  /*0e50*/  LOP3.LUT R3, R3, 0xff, RZ, 0xc0, !PT ;  /* 0x000000ff03037812 */ /* 0x000fc800078ec0ff */
[----:B------:R-:W-:-:S05]  /*0e60*/  IADD3 R13, PT, PT, R3, R12, RZ ;  /* 0x0000000c030d7210 */ /* 0x000fca0007ffe0ff */
[----:B------:R-:W-:-:S05]  /*0e70*/  VIADD R3, R13, 0xffffffff ;  /* 0xffffffff0d037836 */ /* 0x000fca0000000000 */
        /* <DEDUP_REMOVED lines=10> */
[-CC-:B------:R-:W-:Y:S01]  /*0f20*/  FFMA.RM R12, R19, R17.reuse, R14.reuse ;  /* 0x00000011130c7223 */ /* 0x180fe2000000400e */
[C---:B------:R-:W-:Y:S02]  /*0f30*/  ISETP.NE.AND P2, PT, R13.reuse, RZ, PT ;  /* 0x000000ff0d00720c */ /* 0x040fe40003f45270 */
[----:B------:R-:W-:Y:S02]  /*0f40*/  ISETP.NE.AND P1, PT, R13, RZ, PT ;  /* 0x000000ff0d00720c */ /* 0x000fe40003f25270 */
[----:B------:R-:W-:Y:S01]  /*0f50*/  LOP3.LUT R11, R3, 0x7fffff, RZ, 0xc0, !PT ;  /* 0x007fffff030b7812 */ /* 0x000fe200078ec0ff */
[----:B------:R-:W-:Y:S01]  /*0f60*/  FFMA.RP R3, R19, R17, R14 ;  /* 0x0000001113037223 */ /* 0x000fe2000000800e */
[C---:B------:R-:W-:Y:S01]  /*0f70*/  VIADD R14, R13.reuse, 0x20 ;  /* 0x000000200d0e7836 */ /* 0x040fe20000000000 */
[----:B------:R-:W-:Y:S02]  /*0f80*/  IADD3 R13, PT, PT, -R13, RZ, RZ ;  /* 0x000000ff0d0d7210 */ /* 0x000fe40007ffe1ff */
[----:B------:R-:W-:-:S02]  /*0f90*/  LOP3.LUT R11, R11, 0x800000, RZ, 0xfc, !PT ;  /* 0x008000000b0b7812 */ /* 0x000fc400078efcff */
[----:B------:R-:W-:Y:S02]  /*0fa0*/  FSETP.NEU.FTZ.AND P0, PT, R3, R12, PT ;  /* 0x0000000c0300720b */ /* 0x000fe40003f1d000 */
[----:B------:R-:W-:Y:S02]  /*0fb0*/  SHF.L.U32 R14, R11, R14, RZ ;  /* 0x0000000e0b0e7219 */ /* 0x000fe400000006ff */
[----:B------:R-:W-:Y:S02]  /*0fc0*/  SEL R12, R13, RZ, P2 ;  /* 0x000000ff0d0c7207 */ /* 0x000fe40001000000 */
[----:B------:R-:W-:Y:S02]  /*0fd0*/  ISETP.NE.AND P1, PT, R14, RZ, P1 ;  /* 0x000000ff0e00720c */ /* 0x000fe40000f25270 */
[----:B------:R-:W-:Y:S02]  /*0fe0*/  SHF.R.U32.HI R12, RZ, R12, R11 ;  /* 0x0000000cff0c7219 */ /* 0x000fe4000001160b */
[----:B------:R-:W-:-:S02]  /*0ff0*/  PLOP3.LUT P0, PT, P0, P1, PT, 0xf8, 0x8f ;  /* 0x00000000008f781c */ /* 0x000fc40000703f70 */
[----:B------:R-:W-:Y:S02]  /*1000*/  SHF.R.U32.HI R14, RZ, 0x1, R12 ;  /* 0x00000001ff0e7819 */ /* 0x000fe4000001160c */
[----:B------:R-:W-:-:S04]  /*1010*/  SEL R3, RZ, 0x1, !P0 ;  /* 0x00000001ff037807 */ /* 0x000fc80004000000 */
[----:B------:R-:W-:-:S04]  /*1020*/  LOP3.LUT R3, R3, 0x1, R14, 0xf8, !PT ;  /* 0x0000000103037812 */ /* 0x000fc800078ef80e */
[----:B------:R-:W-:-:S05]  /*1030*/  LOP3.LUT R3, R3, R12, RZ, 0xc0, !PT ;  /* 0x0000000c03037212 */ /* 0x000fca00078ec0ff */
[----:B------:R-:W-:-:S05]  /*1040*/  IMAD.IADD R3, R14, 0x1, R3 ;  /* 0x000000010e037824 */ /* 0x000fca00078e0203 */
[----:B------:R-:W-:Y:S01]  /*1050*/  LOP3.LUT R0, R3, R0, RZ, 0xfc, !PT ;  /* 0x0000000003007212 */ /* 0x000fe200078efcff */
[----:B------:R-:W-:Y:S06]  /*1060*/  BRA `(.L_x_61) ;  /* 0x0000000000107947 */ /* 0x000fec0003800000 */
.L_x_60:
[----:B------:R-:W-:-:S04]  /*1070*/  LOP3.LUT R0, R0, 0x80000000, RZ, 0xc0, !PT ;  /* 0x8000000000007812 */ /* 0x000fc800078ec0ff */
[----:B------:R-:W-:Y:S01]  /*1080*/  LOP3.LUT R0, R0, 0x7f800000, RZ, 0xfc, !PT ;  /* 0x7f80000000007812 */ /* 0x000fe200078efcff */
[----:B------:R-:W-:Y:S06]  /*1090*/  BRA `(.L_x_61) ;  /* 0x0000000000047947 */ /* 0x000fec0003800000 */
.L_x_59:
[----:B------:R-:W-:-:S07]  /*10a0*/  IMAD R0, R12, 0x800000, R0 ;  /* 0x008000000c007824 */ /* 0x000fce00078e0200 */
.L_x_61:
[----:B------:R-:W-:Y:S05]  /*10b0*/  BSYNC.RECONVERGENT B2 ;  /* 0x0000000000027941 */ /* 0x000fea0003800200 */
.L_x_58:
[----:B------:R-:W-:Y:S05]  /*10c0*/  BRA `(.L_x_62) ;  /* 0x0000000000207947 */ /* 0x000fea0003800000 */
.L_x_57:
[----:B------:R-:W-:-:S04]  /*10d0*/  LOP3.LUT R0, R3, 0x80000000, R14, 0x48, !PT ;  /* 0x8000000003007812 */ /* 0x000fc800078e480e */
[----:B------:R-:W-:Y:S01]  /*10e0*/  LOP3.LUT R0, R0, 0x7f800000, RZ, 0xfc, !PT ;  /* 0x7f80000000007812 */ /* 0x000fe200078efcff */
[----:B------:R-:W-:Y:S06]  /*10f0*/  BRA `(.L_x_62) ;  /* 0x0000000000147947 */ /* 0x000fec0003800000 */
.L_x_56:
[----:B------:R-:W-:Y:S01]  /*1100*/  LOP3.LUT R0, R3, 0x80000000, R14, 0x48, !PT ;  /* 0x8000000003007812 */ /* 0x000fe200078e480e */
[----:B------:R-:W-:Y:S06]  /*1110*/  BRA `(.L_x_62) ;  /* 0x00000000000c7947 */ /* 0x000fec0003800000 */
.L_x_55:
[----:B------:R-:W0:Y:S01]  /*1120*/  MUFU.RSQ R0, -QNAN ;  /* 0xffc0000000007908 */ /* 0x000e220000001400 */
[----:B------:R-:W-:Y:S05]  /*1130*/  BRA `(.L_x_62) ;  /* 0x0000000000047947 */ /* 0x000fea0003800000 */
.L_x_54:
[----:B------:R-:W-:-:S07]  /*1140*/  FADD.FTZ R0, R0, R3 ;  /* 0x0000000300007221 */ /* 0x000fce0000010000 */
.L_x_62:
[----:B------:R-:W-:Y:S05]  /*1150*/  BSYNC.RECONVERGENT B1 ;  /* 0x0000000000017941 */ /* 0x000fea0003800200 */
.L_x_52:
[----:B------:R-:W-:-:S04]  /*1160*/  HFMA2 R11, -RZ, RZ, 0, 0 ;  /* 0x00000000ff0b7431 */ /* 0x000fc800000001ff */
[----:B0-----:R-:W-:Y:S05]  /*1170*/  RET.REL.NODEC R10 `(adosc_batch_from_adl_f32) ;  /* 0xffffffec0aa07950 */ /* 0x001fea0003c3ffff */
.L_x_63:
        /* <DEDUP_REMOVED lines=16> */
.L_x_89:


//--------------------- .text.adosc_adl_f32       --------------------------
	.section	.text.adosc_adl_f32,"ax",@progbits
	.align	128
        .global         adosc_adl_f32
        .type           adosc_adl_f32,@function
        .size           adosc_adl_f32,(.L_x_90 - adosc_adl_f32)
        .other          adosc_adl_f32,@"STO_CUDA_ENTRY STV_DEFAULT"
adosc_adl_f32:
.text.adosc_adl_f32:
[----:B------:R-:W-:Y:S01]  /*0000*/  LDC R1, c[0x0][0x37c] ;  /* 0x0000df00ff017b82 */ /* 0x000fe20000000800 */
[----:B------:R-:W0:Y:S07]  /*0010*/  S2R R0, SR_TID.X ;  /* 0x0000000000007919 */ /* 0x000e2e0000002100 */
[----:B------:R-:W0:Y:S08]  /*0020*/  S2UR UR4, SR_CTAID.X ;  /* 0x00000000000479c3 */ /* 0x000e300000002500 */
[----:B------:R-:W1:Y:S01]  /*0030*/  LDC R2, c[0x0][0x3a0] ;  /* 0x0000e800ff027b82 */ /* 0x000e620000000800 */
[----:B0-----:R-:W-:-:S04]  /*0040*/  LOP3.LUT P0, RZ, R0, UR4, RZ, 0xfc, !PT ;  /* 0x0000000400ff7c12 */ /* 0x001fc8000f80fcff */
[----:B-1----:R-:W-:-:S13]  /*0050*/  ISETP.LT.OR P0, PT, R2, 0x1, P0 ;  /* 0x000000010200780c */ /* 0x002fda0000701670 */
[----:B------:R-:W-:Y:S05]  /*0060*/  @P0 EXIT ;  /* 0x000000000000094d */ /* 0x000fea0003800000 */
[----:B------:R-:W0:Y:S01]  /*0070*/  LDC.64 R2, c[0x0][0x380] ;  /* 0x0000e000ff027b82 */ /* 0x000e220000000a00 */
[----:B------:R-:W0:Y:S07]  /*0080*/  LDCU.64 UR20, c[0x0][0x358] ;  /* 0x00006b00ff1477ac */ /* 0x000e2e0008000a00 */
[----:B------:R-:W1:Y:S01]  /*0090*/  LDC.64 R4, c[0x0][0x388] ;  /* 0x0000e200ff047b82 */ /* 0x000e620000000a00 */
[----:B0-----:R-:W2:Y:S04]  /*00a0*/  LDG.E.CONSTANT R0, desc[UR20][R2.64] ;  /* 0x0000001402007981 */ /* 0x001ea8000c1e9900 */
[----:B-1----:R-:W2:Y:S01]  /*00b0*/  LDG.E.CONSTANT R5, desc[UR20][R4.64] ;  /* 0x0000001404057981 */ /* 0x002ea2000c1e9900 */
[----:B------:R-:W-:-:S02]  /*00c0*/  HFMA2 R6, -RZ, RZ, 0, 0 ;  /* 0x00000000ff067431 */ /* 0x000fc400000001ff */
[----:B--2---:R-:W-:-:S05]  /*00d0*/  FADD R23, R0, -R5 ;  /* 0x8000000500177221 */ /* 0x004fca0000000000 */
[----:B------:R-:W-:-:S13]  /*00e0*/  FSETP.NEU.AND P0, PT, R23, RZ, PT ;  /* 0x000000ff1700720b */ /* 0x000fda0003f0d000 */
[----:B------:R-:W-:Y:S05]  /*00f0*/  @!P0 BRA `(.L_x_64) ;  /* 0x0000000000408947 */ /* 0x000fea0003800000 */
[----:B------:R-:W0:Y:S02]  /*0100*/  LDC.64 R2, c[0x0][0x390] ;  /* 0x0000e400ff027b82 */ /* 0x000e240000000a00 */
[----:B0-----:R-:W2:Y:S01]  /*0110*/  LDG.E.CONSTANT R2, desc[UR20][R2.64] ;  /* 0x0000001402027981 */ /* 0x001ea2000c1e9900 */
[----:B------:R-:W0:Y:S01]  /*0120*/  MUFU.RCP R4, R23 ;  /* 0x0000001700047308 */ /* 0x000e220000001000 */
[--C-:B--2---:R-:W-:Y:S01]  /*0130*/  FADD R25, -R5, R2.reuse ;  /* 0x0000000205197221 */ /* 0x104fe20000000100 */
[----:B------:R-:W-:Y:S01]  /*0140*/  FADD R0, R0, -R2 ;  /* 0x8000000200007221 */ /* 0x000fe20000000000 */
[----:B0-----:R-:W-:-:S03]  /*0150*/  FFMA R5, -R23, R4, 1 ;  /* 0x3f80000017057423 */ /* 0x001fc60000000104 */
[----:B------:R-:W-:Y:S01]  /*0160*/  FADD R25, R25, -R0 ;  /* 0x8000000019197221 */ /* 0x000fe20000000000 */
[----:B------:R-:W-:-:S03]  /*0170*/  FFMA R4, R4, R5, R4 ;  /* 0x0000000504047223 */ /* 0x000fc60000000004 */
[----:B------:R-:W0:Y:S01]  /*0180*/  FCHK P0, R25, R23 ;  /* 0x0000001719007302 */ /* 0x000e220000000000 */
[----:B------:R-:W-:-:S04]  /*0190*/  FFMA R5, R25, R4, RZ ;  /* 0x0000000419057223 */ /* 0x000fc800000000ff */
[----:B------:R-:W-:-:S04]  /*01a0*/  FFMA R0, -R23, R5, R25 ;  /* 0x0000000517007223 */ /* 0x000fc80000000119 */
[----:B------:R-:W-:Y:S01]  /*01b0*/  FFMA R0, R4, R0, R5 ;  /* 0x0000000004007223 */ /* 0x000fe20000000005 */
[----:B0-----:R-:W-:Y:S06]  /*01c0*/  @!P0 BRA `(.L_x_65) ;  /* 0x0000000000088947 */ /* 0x001fec0003800000 */
[----:B------:R-:W-:-:S07]  /*01d0*/  MOV R6, 0x1f0 ;  /* 0x000001f000067802 */ /* 0x000fce0000000f00 */
[----:B------:R-:W-:Y:S05]  /*01e0*/  CALL.REL.NOINC `($__internal_2_$__cuda_sm3x_div_rn_noftz_f32_slowpath) ;  /* 0x00000010003c7944 */ /* 0x000fea0003c00000 */
.L_x_65:
[----:B------:R-:W-:-:S07]  /*01f0*/  MOV R6, R0 ;  /* 0x0000000000067202 */ /* 0x000fce0000000f00 */
.L_x_64:
[----:B------:R-:W0:Y:S08]  /*0200*/  LDC.64 R2, c[0x0][0x398] ;  /* 0x0000e600ff027b82 */ /* 0x000e300000000a00 */
[----:B------:R-:W1:Y:S01]  /*0210*/  LDC R0, c[0x0][0x3a0] ;  /* 0x0000e800ff007b82 */ /* 0x000e620000000800 */
[----:B0-----:R-:W2:Y:S07]  /*0220*/  LDG.E.CONSTANT R3, desc[UR20][R2.64] ;  /* 0x0000001402037981 */ /* 0x001eae000c1e9900 */
[----:B------:R-:W0:Y:S01]  /*0230*/  LDC.64 R4, c[0x0][0x3a8] ;  /* 0x0000ea00ff047b82 */ /* 0x000e220000000a00 */
[----:B-1----:R-:W-:Y:S01]  /*0240*/  ISETP.GE.U32.AND P0, PT, R0, 0x2, PT ;  /* 0x000000020000780c */ /* 0x002fe20003f06070 */
[----:B--2---:R-:W-:-:S05]  /*0250*/  FMUL R22, R3, R6 ;  /* 0x0000000603167220 */ /* 0x004fca0000400000 */
[----:B0-----:R0:W-:Y:S07]  /*0260*/  STG.E desc[UR20][R4.64], R22 ;  /* 0x0000001604007986 */ /* 0x0011ee000c101914 */
[----:B------:R-:W-:Y:S05]  /*0270*/  @!P0 EXIT ;  /* 0x000000000000894d */ /* 0x000fea0003800000 */
[C---:B------:R-:W-:Y:S01]  /*0280*/  IADD3 R2, PT, PT, R0.reuse, -0x2, RZ ;  /* 0xfffffffe00027810 */ /* 0x040fe20007ffe0ff */
[----:B------:R-:W-:Y:S01]  /*0290*/  HFMA2 R21, -RZ, RZ, 0, 0 ;  /* 0x00000000ff157431 */ /* 0x000fe200000001ff */
[----:B0-----:R-:W-:Y:S02]  /*02a0*/  IADD3 R5, PT, PT, R0, -0x1, RZ ;  /* 0xffffffff00057810 */ /* 0x001fe40007ffe0ff */
[----:B------:R-:W-:Y:S02]  /*02b0*/  ISETP.GE.U32.AND P0, PT, R2, 0x3, PT ;  /* 0x000000030200780c */ /* 0x000fe40003f06070 */
[----:B------:R-:W-:Y:S02]  /*02c0*/  MOV R3, 0x1 ;  /* 0x0000000100037802 */ /* 0x000fe40000000f00 */
[----:B------:R-:W-:-:S09]  /*02d0*/  LOP3.LUT R4, R5, 0x3, RZ, 0xc0, !PT ;  /* 0x0000000305047812 */ /* 0x000fd200078ec0ff */
[----:B------:R-:W-:Y:S05]  /*02e0*/  @!P0 BRA `(.L_x_66) ;  /* 0x0000000800548947 */ /* 0x000fea0003800000 */
[----:B------:R-:W0:Y:S01]  /*02f0*/  LDCU.128 UR8, c[0x0][0x380] ;  /* 0x00007000ff0877ac */ /* 0x000e220008000c00 */
[----:B------:R-:W-:Y:S02]  /*0300*/  LOP3.LUT R2, R5, 0xfffffffc, RZ, 0xc0, !PT ;  /* 0xfffffffc05027812 */ /* 0x000fe400078ec0ff */
[----:B------:R-:W-:Y:S01]  /*0310*/  MOV R21, RZ ;  /* 0x000000ff00157202 */ /* 0x000fe20000000f00 */
[----:B------:R-:W1:Y:S01]  /*0320*/  LDCU.128 UR16, c[0x0][0x390] ;  /* 0x00007200ff1077ac */ /* 0x000e620008000c00 */
[----:B------:R-:W-:Y:S02]  /*0330*/  MOV R3, RZ ;  /* 0x000000ff00037202 */ /* 0x000fe40000000f00 */
[----:B------:R-:W-:Y:S01]  /*0340*/  IADD3 R2, PT, PT, -R2, RZ, RZ ;  /* 0x000000ff02027210 */ /* 0x000fe20007ffe1ff */
[----:B------:R-:W2:Y:S01]  /*0350*/  LDCU.64 UR14, c[0x0][0x3a8] ;  /* 0x00007500ff0e77ac */ /* 0x000ea20008000a00 */
[----:B0-----:R-:W-:Y:S02]  /*0360*/  UIADD3 UR12, UP0, UPT, UR8, 0x8, URZ ;  /* 0x00000008080c7890 */ /* 0x001fe4000ff1e0ff */
[----:B------:R-:W-:-:S02]  /*0370*/  UIADD3 UR10, UP1, UPT, UR10, 0x8, URZ ;  /* 0x000000080a0a7890 */ /* 0x000fc4000ff3e0ff */
[----:B------:R-:W-:Y:S02]  /*0380*/  UIADD3.X UR13, UPT, UPT, URZ, UR9, URZ, UP0, !UPT ;  /* 0x00000009ff0d7290 */ /* 0x000fe400087fe4ff */
[----:B------:R-:W-:Y:S01]  /*0390*/  UIADD3.X UR11, UPT, UPT, URZ, UR11, URZ, UP1, !UPT ;  /* 0x0000000bff0b7290 */ /* 0x000fe20008ffe4ff */
[----:B------:R-:W-:Y:S01]  /*03a0*/  MOV R10, UR12 ;  /* 0x0000000c000a7c02 */ /* 0x000fe20008000f00 */
[----:B-1----:R-:W-:Y:S01]  /*03b0*/  UIADD3 UR6, UP1, UPT, UR16, 0x8, URZ ;  /* 0x0000000810067890 */ /* 0x002fe2000ff3e0ff */
[----:B------:R-:W-:Y:S01]  /*03c0*/  IMAD.U32 R12, RZ, RZ, UR10 ;  /* 0x0000000aff0c7e24 */ /* 0x000fe2000f8e00ff */
[----:B------:R-:W-:Y:S01]  /*03d0*/  UIADD3 UR4, UP2, UPT, UR18, 0x10, URZ ;  /* 0x0000001012047890 */ /* 0x000fe2000ff5e0ff */
[----:B------:R-:W-:Y:S01]  /*03e0*/  MOV R11, UR13 ;  /* 0x0000000d000b7c02 */ /* 0x000fe20008000f00 */
[----:B--2---:R-:W-:Y:S01]  /*03f0*/  UIADD3 UR8, UP0, UPT, UR14, 0x10, URZ ;  /* 0x000000100e087890 */ /* 0x004fe2000ff1e0ff */
[----:B------:R-:W-:Y:S01]  /*0400*/  MOV R13, UR11 ;  /* 0x0000000b000d7c02 */ /* 0x000fe20008000f00 */
[----:B------:R-:W-:Y:S01]  /*0410*/  UIADD3.X UR7, UPT, UPT, URZ, UR17, URZ, UP1, !UPT ;  /* 0x00000011ff077290 */ /* 0x000fe20008ffe4ff */
[----:B------:R-:W-:Y:S01]  /*0420*/  MOV R16, UR6 ;  /* 0x0000000600107c02 */ /* 0x000fe20008000f00 */
[----:B------:R-:W-:Y:S01]  /*0430*/  UIADD3.X UR5, UPT, UPT, URZ, UR19, URZ, UP2, !UPT ;  /* 0x00000013ff057290 */ /* 0x000fe200097fe4ff */
[----:B------:R-:W-:Y:S01]  /*0440*/  MOV R18, UR4 ;  /* 0x0000000400127c02 */ /* 0x000fe20008000f00 */
[----:B------:R-:W-:Y:S01]  /*0450*/  UIADD3.X UR9, UPT, UPT, URZ, UR15, URZ, UP0, !UPT ;  /* 0x0000000fff097290 */ /* 0x000fe200087fe4ff */
[----:B------:R-:W-:-:S02]  /*0460*/  MOV R0, UR8 ;  /* 0x0000000800007c02 */ /* 0x000fc40008000f00 */
[----:B------:R-:W-:Y:S02]  /*0470*/  MOV R17, UR7 ;  /* 0x0000000700117c02 */ /* 0x000fe40008000f00 */
[----:B------:R-:W-:Y:S02]  /*0480*/  MOV R19, UR5 ;  /* 0x0000000500137c02 */ /* 0x000fe40008000f00 */
[----:B------:R-:W-:-:S07]  /*0490*/  MOV R15, UR9 ;  /* 0x00000009000f7c02 */ /* 0x000fce0008000f00 */
.L_x_73:
[----:B------:R-:W2:Y:S04]  /*04a0*/  LDG.E.CONSTANT R7, desc[UR20][R10.64+-0x4] ;  /* 0xfffffc140a077981 */ /* 0x000ea8000c1e9900 */
[----:B------:R-:W2:Y:S01]  /*04b0*/  LDG.E.CONSTANT R25, desc[UR20][R12.64+-0x4] ;  /* 0xfffffc140c197981 */ /* 0x000ea2000c1e9900 */
[----:B------:R-:W-:Y:S02]  /*04c0*/  IMAD.MOV.U32 R14, RZ, RZ, R0 ;  /* 0x000000ffff0e7224 */ /* 0x000fe400078e0000 */
[----:B------:R-:W-:Y:S02]  /*04d0*/  HFMA2 R0, -RZ, RZ, 0, 0 ;  /* 0x00000000ff007431 */ /* 0x000fe400000001ff */
[----:B--2---:R-:W-:-:S05]  /*04e0*/  FADD R23, R7, -R25 ;  /* 0x8000001907177221 */ /* 0x004fca0000000000 */
[----:B------:R-:W-:-:S13]  /*04f0*/  FSETP.NEU.AND P0, PT, R23, RZ, PT ;  /* 0x000000ff1700720b */ /* 0x000fda0003f0d000 */
[----:B------:R-:W-:Y:S05]  /*0500*/  @!P0 BRA `(.L_x_67) ;  /* 0x0000000000388947 */ /* 0x000fea0003800000 */
[----:B------:R-:W2:Y:S01]  /*0510*/  LDG.E.CONSTANT R0, desc[UR20][R16.64+-0x4] ;  /* 0xfffffc1410007981 */ /* 0x000ea2000c1e9900 */
        /* <DEDUP_REMOVED lines=13> */
.L_x_67:
[----:B------:R-:W2:Y:S04]  /*05f0*/  LDG.E.CONSTANT R6, desc[UR20][R18.64+-0xc] ;  /* 0xfffff41412067981 */ /* 0x000ea8000c1e9900 */
[----:B------:R-:W3:Y:S04]  /*0600*/  LDG.E.CONSTANT R9, desc[UR20][R10.64] ;  /* 0x000000140a097981 */ /* 0x000ee8000c1e9900 */
[----:B------:R-:W3:Y:S01]  /*0610*/  LDG.E.CONSTANT R25, desc[UR20][R12.64] ;  /* 0x000000140c197981 */ /* 0x000ee2000c1e9900 */
[----:B--2---:R-:W-:-:S04]  /*0620*/  FFMA R7, R6, R0, -R21 ;  /* 0x0000000006077223 */ /* 0x004fc80000000815 */
[----:B------:R-:W-:Y:S01]  /*0630*/  FADD R21, R7, R22 ;  /* 0x0000001607157221 */ /* 0x000fe20000000000 */
[----:B---3--:R-:W-:-:S04]  /*0640*/  FADD R23, R9, -R25 ;  /* 0x8000001909177221 */ /* 0x008fc80000000000 */
[----:B------:R0:W-:Y:S01]  /*0650*/  STG.E desc[UR20][R14.64+-0xc], R21 ;  /* 0xfffff4150e007986 */ /* 0x0001e2000c101914 */
[----:B------:R-:W-:Y:S01]  /*0660*/  FADD R22, R21, -R22 ;  /* 0x8000001615167221 */ /* 0x000fe20000000000 */
[----:B------:R-:W-:-:S03]  /*0670*/  FSETP.NEU.AND P0, PT, R23, RZ, PT ;  /* 0x000000ff1700720b */ /* 0x000fc60003f0d000 */
[----:B------:R-:W-:Y:S01]  /*0680*/  FADD R22, -R7, R22 ;  /* 0x0000001607167221 */ /* 0x000fe20000000100 */
[----:B------:R-:W-:-:S09]  /*0690*/  MOV R7, RZ ;  /* 0x000000ff00077202 */ /* 0x000fd20000000f00 */
[----:B0-----:R-:W-:Y:S05]  /*06a0*/  @!P0 BRA `(.L_x_68) ;  /* 0x00000000003c8947 */ /* 0x001fea0003800000 */
[----:B------:R-:W2:Y:S01]  /*06b0*/  LDG.E.CONSTANT R0, desc[UR20][R16.64] ;  /* 0x0000001410007981 */ /* 0x000ea2000c1e9900 */
[----:B------:R-:W0:Y:S02]  /*06c0*/  MUFU.RCP R6, R23 ;  /* 0x0000001700067308 */ /* 0x000e240000001000 */
        /* <DEDUP_REMOVED lines=10> */
[----:B------:R-:W-:-:S07]  /*0770*/  MOV R6, 0x790 ;  /* 0x0000079000067802 */ /* 0x000fce0000000f00 */
[----:B------:R-:W-:Y:S05]  /*0780*/  CALL.REL.NOINC `($__internal_2_$__cuda_sm3x_div_rn_noftz_f32_slowpath) ;  /* 0x0000000800d47944 */ /* 0x000fea0003c00000 */
.L_x_69:
[----:B------:R-:W-:-:S07]  /*0790*/  MOV R7, R0 ;  /* 0x0000000000077202 */ /* 0x000fce0000000f00 */
.L_x_68:
[----:B------:R-:W2:Y:S04]  /*07a0*/  LDG.E.CONSTANT R9, desc[UR20][R18.64+-0x8] ;  /* 0xfffff81412097981 */ /* 0x000ea8000c1e9900 */
[----:B------:R-:W3:Y:S04]  /*07b0*/  LDG.E.CONSTANT R27, desc[UR20][R10.64+0x4] ;  /* 0x000004140a1b7981 */ /* 0x000ee8000c1e9900 */
[----:B------:R-:W3:Y:S01]  /*07c0*/  LDG.E.CONSTANT R25, desc[UR20][R12.64+0x4] ;  /* 0x000004140c197981 */ /* 0x000ee2000c1e9900 */
[----:B--2---:R-:W-:-:S04]  /*07d0*/  FFMA R0, R9, R7, -R22 ;  /* 0x0000000709007223 */ /* 0x004fc80000000816 */
[----:B------:R-:W-:Y:S01]  /*07e0*/  FADD R22, R21, R0 ;  /* 0x0000000015167221 */ /* 0x000fe20000000000 */
[----:B---3--:R-:W-:-:S04]  /*07f0*/  FADD R23, R27, -R25 ;  /* 0x800000191b177221 */ /* 0x008fc80000000000 */
[----:B------:R0:W-:Y:S01]  /*0800*/  STG.E desc[UR20][R14.64+-0x8], R22 ;  /* 0xfffff8160e007986 */ /* 0x0001e2000c101914 */
[----:B------:R-:W-:Y:S01]  /*0810*/  FADD R21, -R21, R22 ;  /* 0x0000001615157221 */ /* 0x000fe20000000100 */
[----:B------:R-:W-:-:S03]  /*0820*/  FSETP.NEU.AND P0, PT, R23, RZ, PT ;  /* 0x000000ff1700720b */ /* 0x000fc60003f0d000 */
[----:B------:R-:W-:Y:S01]  /*0830*/  FADD R21, -R0, R21 ;  /* 0x0000001500157221 */ /* 0x000fe20000000100 */
[----:B------:R-:W-:-:S09]  /*0840*/  HFMA2 R0, -RZ, RZ, 0, 0 ;  /* 0x00000000ff007431 */ /* 0x000fd200000001ff */
        /* <DEDUP_REMOVED lines=15> */
.L_x_70:
        /* <DEDUP_REMOVED lines=26> */
.L_x_72:
[----:B------:R-:W-:-:S07]  /*0ae0*/  MOV R7, R0 ;  /* 0x0000000000077202 */ /* 0x000fce0000000f00 */
.L_x_71:
[----:B------:R0:W2:Y:S01]  /*0af0*/  LDG.E.CONSTANT R9, desc[UR20][R18.64] ;  /* 0x0000001412097981 */ /* 0x0000a2000c1e9900 */
[----:B------:R-:W-:Y:S01]  /*0b00*/  IADD3 R10, P0, PT, R10, 0x10, RZ ;  /* 0x000000100a0a7810 */ /* 0x000fe20007f1e0ff */
[----:B------:R-:W-:Y:S01]  /*0b10*/  VIADD R2, R2, 0x4 ;  /* 0x0000000402027836 */ /* 0x000fe20000000000 */
[----:B------:R-:W-:Y:S02]  /*0b20*/  IADD3 R12, P1, PT, R12, 0x10, RZ ;  /* 0x000000100c0c7810 */ /* 0x000fe40007f3e0ff */
[----:B------:R-:W-:Y:S02]  /*0b30*/  IADD3.X R11, PT, PT, RZ, R11, RZ, P0, !PT ;  /* 0x0000000bff0b7210 */ /* 0x000fe400007fe4ff */
[----:B------:R-:W-:Y:S02]  /*0b40*/  ISETP.NE.AND P0, PT, R2, RZ, PT ;  /* 0x000000ff0200720c */ /* 0x000fe40003f05270 */
[----:B------:R-:W-:Y:S02]  /*0b50*/  IADD3.X R13, PT, PT, RZ, R13, RZ, P1, !PT ;  /* 0x0000000dff0d7210 */ /* 0x000fe40000ffe4ff */
[----:B------:R-:W-:-:S02]  /*0b60*/  IADD3 R0, P1, PT, R14, 0x10, RZ ;  /* 0x000000100e007810 */ /* 0x000fc40007f3e0ff */
[----:B------:R-:W-:Y:S02]  /*0b70*/  IADD3 R16, P2, PT, R16, 0x10, RZ ;  /* 0x0000001010107810 */ /* 0x000fe40007f5e0ff */
[----:B0-----:R-:W-:Y:S02]  /*0b80*/  IADD3 R18, P3, PT, R18, 0x10, RZ ;  /* 0x0000001012127810 */ /* 0x001fe40007f7e0ff */
[----:B------:R-:W-:Y:S02]  /*0b90*/  IADD3.X R17, PT, PT, RZ, R17, RZ, P2, !PT ;  /* 0x00000011ff117210 */ /* 0x000fe400017fe4ff */
[----:B------:R-:W-:Y:S02]  /*0ba0*/  IADD3.X R19, PT, PT, RZ, R19, RZ, P3, !PT ;  /* 0x00000013ff137210 */ /* 0x000fe40001ffe4ff */
[----:B------:R-:W-:Y:S01]  /*0bb0*/  IADD3 R3, PT, PT, R3, 0x4, RZ ;  /* 0x0000000403037810 */ /* 0x000fe20007ffe0ff */
[----:B--2---:R-:W-:-:S04]  /*0bc0*/  FFMA R6, R9, R7, -R22 ;  /* 0x0000000709067223 */ /* 0x004fc80000000816 */
[----:B------:R-:W-:-:S04]  /*0bd0*/  FADD R22, R21, R6 ;  /* 0x0000000615167221 */ /* 0x000fc80000000000 */
[----:B------:R-:W-:Y:S01]  /*0be0*/  FADD R21, -R21, R22 ;  /* 0x0000001615157221 */ /* 0x000fe20000000100 */
[----:B------:R0:W-:Y:S03]  /*0bf0*/  STG.E desc[UR20][R14.64], R22 ;  /* 0x000000160e007986 */ /* 0x0001e6000c101914 */
[----:B------:R-:W-:Y:S01]  /*0c00*/  FADD R21, -R6, R21 ;  /* 0x0000001506157221 */ /* 0x000fe20000000100 */
[----:B0-----:R-:W-:Y:S01]  /*0c10*/  IADD3.X R15, PT, PT, RZ, R15, RZ, P1, !PT ;  /* 0x0000000fff0f7210 */ /* 0x001fe20000ffe4ff */
[----:B------:R-:W-:Y:S06]  /*0c20*/  @P0 BRA `(.L_x_73) ;  /* 0xfffffff8001c0947 */ /* 0x000fec000383ffff */
[----:B------:R-:W-:-:S07]  /*0c30*/  IADD3 R3, PT, PT, R3, 0x1, RZ ;  /* 0x0000000103037810 */ /* 0x000fce0007ffe0ff */
.L_x_66:
[----:B------:R-:W-:-:S13]  /*0c40*/  ISETP.NE.AND P0, PT, R4, RZ, PT ;  /* 0x000000ff0400720c */ /* 0x000fda0003f05270 */
[----:B------:R-:W-:Y:S05]  /*0c50*/  @!P0 EXIT ;  /* 0x000000000000894d */ /* 0x000fea0003800000 */
[----:B------:R-:W-:-:S13]  /*0c60*/  ISETP.NE.AND P0, PT, R4, 0x1, PT ;  /* 0x000000010400780c */ /* 0x000fda0003f05270 */
[----:B------:R-:W-:Y:S05]  /*0c70*/  @!P0 BRA `(.L_x_74) ;  /* 0x0000000400008947 */ /* 0x000fea0003800000 */
[----:B------:R-:W0:Y:S08]  /*0c80*/  LDC.64 R26, c[0x0][0x380] ;  /* 0x0000e000ff1a7b82 */ /* 0x000e300000000a00 */
[----:B------:R-:W1:Y:S08]  /*0c90*/  LDC.64 R18, c[0x0][0x388] ;  /* 0x0000e200ff127b82 */ /* 0x000e700000000a00 */
[----:B------:R-:W2:Y:S01]  /*0ca0*/  LDC.64 R14, c[0x0][0x390] ;  /* 0x0000e400ff0e7b82 */ /* 0x000ea20000000a00 */
[----:B0-----:R-:W-:-:S05]  /*0cb0*/  IMAD.WIDE.U32 R26, R3, 0x4, R26 ;  /* 0x00000004031a7825 */ /* 0x001fca00078e001a */
[----:B------:R-:W3:Y:S01]  /*0cc0*/  LDG.E.CONSTANT R7, desc[UR20][R26.64] ;  /* 0x000000141a077981 */ /* 0x000ee2000c1e9900 */
[----:B-1----:R-:W-:-:S05]  /*0cd0*/  IMAD.WIDE.U32 R18, R3, 0x4, R18 ;  /* 0x0000000403127825 */ /* 0x002fca00078e0012 */
[----:B------:R-:W3:Y:S01]  /*0ce0*/  LDG.E.CONSTANT R25, desc[UR20][R18.64] ;  /* 0x0000001412197981 */ /* 0x000ee2000c1e9900 */
[----:B------:R-:W-:Y:S02]  /*0cf0*/  HFMA2 R0, -RZ, RZ, 0, 0 ;  /* 0x00000000ff007431 */ /* 0x000fe400000001ff */
[----:B--2---:R-:W-:-:S04]  /*0d00*/  IMAD.WIDE.U32 R14, R3, 0x4, R14 ;  /* 0x00000004030e7825 */ /* 0x004fc800078e000e */
[----:B---3--:R-:W-:-:S05]  /*0d10*/  FADD R23, R7, -R25 ;  /* 0x8000001907177221 */ /* 0x008fca0000000000 */
        /* <DEDUP_REMOVED lines=16> */
.L_x_75:
[----:B------:R-:W0:Y:S01]  /*0e20*/  LDC.64 R12, c[0x0][0x398] ;  /* 0x0000e600ff0c7b82 */ /* 0x000e220000000a00 */
[----:B------:R-:W2:Y:S04]  /*0e30*/  LDG.E.CONSTANT R27, desc[UR20][R26.64+0x4] ;  /* 0x000004141a1b7981 */ /* 0x000ea8000c1e9900 */
[----:B------:R-:W2:Y:S03]  /*0e40*/  LDG.E.CONSTANT R18, desc[UR20][R18.64+0x4] ;  /* 0x0000041412127981 */ /* 0x000ea6000c1e9900 */
[----:B------:R-:W1:Y:S01]  /*0e50*/  LDC.64 R16, c[0x0][0x3a8] ;  /* 0x0000ea00ff107b82 */ /* 0x000e620000000a00 */
[----:B0-----:R-:W-:-:S05]  /*0e60*/  IMAD.WIDE.U32 R12, R3, 0x4, R12 ;  /* 0x00000004030c7825 */ /* 0x001fca00078e000c */
[----:B------:R-:W3:Y:S01]  /*0e70*/  LDG.E.CONSTANT R2, desc[UR20][R12.64] ;  /* 0x000000140c027981 */ /* 0x000ee2000c1e9900 */
[----:B-1----:R-:W-:Y:S01]  /*0e80*/  IMAD.WIDE.U32 R16, R3, 0x4, R16 ;  /* 0x0000000403107825 */ /* 0x002fe200078e0010 */
[----:B------:R-:W-:-:S03]  /*0e90*/  MOV R7, RZ ;  /* 0x000000ff00077202 */ /* 0x000fc60000000f00 */
[----:B--2---:R-:W-:-:S05]  /*0ea0*/  FADD R23, R27, -R18 ;  /* 0x800000121b177221 */ /* 0x004fca0000000000 */
[----:B------:R-:W-:Y:S01]  /*0eb0*/  FSETP.NEU.AND P0, PT, R23, RZ, PT ;  /* 0x000000ff1700720b */ /* 0x000fe20003f0d000 */
[----:B---3--:R-:W-:-:S04]  /*0ec0*/  FFMA R21, R2, R0, -R21 ;  /* 0x0000000002157223 */ /* 0x008fc80000000815 */
[----:B------:R-:W-:-:S05]  /*0ed0*/  FADD R11, R22, R21 ;  /* 0x00000015160b7221 */ /* 0x000fca0000000000 */
[----:B------:R0:W-:Y:S01]  /*0ee0*/  STG.E desc[UR20][R16.64], R11 ;  /* 0x0000000b10007986 */ /* 0x0001e2000c101914 */
[----:B------:R-:W-:-:S04]  /*0ef0*/  FADD R2, -R22, R11 ;  /* 0x0000000b16027221 */ /* 0x000fc80000000100 */
[----:B------:R-:W-:Y:S01]  /*0f00*/  FADD R2, -R21, R2 ;  /* 0x0000000215027221 */ /* 0x000fe20000000100 */
[----:B------:R-:W-:Y:S06]  /*0f10*/  @!P0 BRA `(.L_x_76) ;  /* 0x00000000003c8947 */ /* 0x000fec0003800000 */
[----:B------:R-:W2:Y:S01]  /*0f20*/  LDG.E.CONSTANT R14, desc[UR20][R14.64+0x4] ;  /* 0x000004140e0e7981 */ /* 0x000ea2000c1e9900 */
[----:B------:R-:W1:Y:S02]  /*0f30*/  MUFU.RCP R4, R23 ;  /* 0x0000001700047308 */ /* 0x000e640000001000 */
        /* <DEDUP_REMOVED lines=10> */
[----:B------:R-:W-:-:S07]  /*0fe0*/  MOV R6, 0x1000 ;  /* 0x0000100000067802 */ /* 0x000fce0000000f00 */
[----:B0-----:R-:W-:Y:S05]  /*0ff0*/  CALL.REL.NOINC `($__internal_2_$__cuda_sm3x_div_rn_noftz_f32_slowpath) ;  /* 0x0000000000b87944 */ /* 0x001fea0003c00000 */
.L_x_77:
[----:B------:R-:W-:-:S07]  /*1000*/  MOV R7, R0 ;  /* 0x0000000000077202 */ /* 0x000fce0000000f00 */
.L_x_76:
[----:B------:R-:W2:Y:S01]  /*1010*/  LDG.E.CONSTANT R13, desc[UR20][R12.64+0x4] ;  /* 0x000004140c0d7981 */ /* 0x000ea2000c1e9900 */
[----:B------:R-:W-:Y:S02]  /*1020*/  VIADD R3, R3, 0x2 ;  /* 0x0000000203037836 */ /* 0x000fe40000000000 */
[----:B--2---:R-:W-:-:S04]  /*1030*/  FFMA R2, R13, R7, -R2 ;  /* 0x000000070d027223 */ /* 0x004fc80000000802 */
[----:B------:R-:W-:-:S04]  /*1040*/  FADD R22, R11, R2 ;  /* 0x000000020b167221 */ /* 0x000fc80000000000 */
[----:B0-----:R-:W-:Y:S01]  /*1050*/  FADD R11, -R11, R22 ;  /* 0x000000160b0b7221 */ /* 0x001fe20000000100 */
[----:B------:R0:W-:Y:S03]  /*1060*/  STG.E desc[UR20][R16.64+0x4], R22 ;  /* 0x0000041610007986 */ /* 0x0001e6000c101914 */
[----:B------:R-:W-:-:S07]  /*1070*/  FADD R21, -R2, R11 ;  /* 0x0000000b02157221 */ /* 0x000fce0000000100 */
.L_x_74:
[----:B------:R-:W-:-:S04]  /*1080*/  LOP3.LUT R5, R5, 0x1, RZ, 0xc0, !PT ;  /* 0x0000000105057812 */ /* 0x000fc800078ec0ff */
[----:B------:R-:W-:-:S13]  /*1090*/  ISETP.NE.U32.AND P0, PT, R5, 0x1, PT ;  /* 0x000000010500780c */ /* 0x000fda0003f05070 */
[----:B------:R-:W-:Y:S05]  /*10a0*/  @P0 EXIT ;  /* 0x000000000000094d */ /* 0x000fea0003800000 */
[----:B------:R-:W1:Y:S08]  /*10b0*/  LDC.64 R6, c[0x0][0x388] ;  /* 0x0000e200ff067b82 */ /* 0x000e700000000a00 */
[----:B------:R-:W2:Y:S01]  /*10c0*/  LDC.64 R4, c[0x0][0x380] ;  /* 0x0000e000ff047b82 */ /* 0x000ea20000000a00 */
[----:B-1----:R-:W-:-:S06]  /*10d0*/  IMAD.WIDE.U32 R6, R3, 0x4, R6 ;  /* 0x0000000403067825 */ /* 0x002fcc00078e0006 */
[----:B------:R-:W3:Y:S01]  /*10e0*/  LDG.E.CONSTANT R6, desc[UR20][R6.64] ;  /* 0x0000001406067981 */ /* 0x000ee2000c1e9900 */
[----:B--2---:R-:W-:-:S05]  /*10f0*/  IMAD.WIDE.U32 R4, R3, 0x4, R4 ;  /* 0x0000000403047825 */ /* 0x004fca00078e0004 */
[----:B------:R-:W3:Y:S01]  /*1100*/  LDG.E.CONSTANT R9, desc[UR20][R4.64] ;  /* 0x0000001404097981 */ /* 0x000ee2000c1e9900 */
[----:B------:R-:W-:Y:S02]  /*1110*/  HFMA2 R0, -RZ, RZ, 0, 0 ;  /* 0x00000000ff007431 */ /* 0x000fe400000001ff */
[----:B---3--:R-:W-:-:S05]  /*1120*/  FADD R23, R9, -R6 ;  /* 0x8000000609177221 */ /* 0x008fca0000000000 */
[----:B------:R-:W-:-:S13]  /*1130*/  FSETP.NEU.AND P0, PT, R23, RZ, PT ;  /* 0x000000ff1700720b */ /* 0x000fda0003f0d000 */
[----:B------:R-:W-:Y:S05]  /*1140*/  @!P0 BRA `(.L_x_78) ;  /* 0x0000000000408947 */ /* 0x000fea0003800000 */
[----:B------:R-:W1:Y:S02]  /*1150*/  LDC.64 R4, c[0x0][0x390] ;  /* 0x0000e400ff047b82 */ /* 0x000e640000000a00 */
[----:B-1----:R-:W-:-:S06]  /*1160*/  IMAD.WIDE.U32 R4, R3, 0x4, R4 ;  /* 0x0000000403047825 */ /* 0x002fcc00078e0004 */
        /* <DEDUP_REMOVED lines=14> */
.L_x_78:
[----:B------:R-:W1:Y:S08]  /*1250*/  LDC.64 R4, c[0x0][0x398] ;  /* 0x0000e600ff047b82 */ /* 0x000e700000000a00 */
[----:B------:R-:W2:Y:S01]  /*1260*/  LDC.64 R6, c[0x0][0x3a8] ;  /* 0x0000ea00ff067b82 */ /* 0x000ea20000000a00 */
[----:B-1----:R-:W-:-:S06]  /*1270*/  IMAD.WIDE.U32 R4, R3, 0x4, R4 ;  /* 0x0000000403047825 */ /* 0x002fcc00078e0004 */
[----:B------:R-:W3:Y:S01]  /*1280*/  LDG.E.CONSTANT R4, desc[UR20][R4.64] ;  /* 0x0000001404047981 */ /* 0x000ee2000c1e9900 */
[----:B--2---:R-:W-:-:S04]  /*1290*/  IMAD.WIDE.U32 R2, R3, 0x4, R6 ;  /* 0x0000000403027825 */ /* 0x004fc800078e0006 */
[----:B---3--:R-:W-:-:S04]  /*12a0*/  FFMA R21, R4, R0, -R21 ;  /* 0x0000000004157223 */ /* 0x008fc80000000815 */
[----:B------:R-:W-:-:S05]  /*12b0*/  FADD R21, R21, R22 ;  /* 0x0000001615157221 */ /* 0x000fca0000000000 */
[----:B------:R-:W-:Y:S01]  /*12c0*/  STG.E desc[UR20][R2.64], R21 ;  /* 0x0000001502007986 */ /* 0x000fe2000c101914 */
[----:B------:R-:W-:Y:S05]  /*12d0*/  EXIT ;  /* 0x000000000000794d */ /* 0x000fea0003800000 */
        .weak           $__internal_2_$__cuda_sm3x_div_rn_noftz_f32_slowpath
        .type           $__internal_2_$__cuda_sm3x_div_rn_noftz_f32_slowpath,@function
        .size           $__internal_2_$__cuda_sm3x_div_rn_noftz_f32_slowpath,(.L_x_90 - $__internal_2_$__cuda_sm3x_div_rn_noftz_f32_slowpath)
$__internal_2_$__cuda_sm3x_div_rn_noftz_f32_slowpath:
[----:B------:R-:W-:Y:S02]  /*12e0*/  SHF.R.U32.HI R7, RZ, 0x17, R23 ;  /* 0x00000017ff077819 */ /* 0x000fe40000011617 */
        /* <DEDUP_REMOVED lines=15> */
[----:B------:R-:W-:Y:S02]  /*13e0*/  FSETP.NEU.FTZ.AND P1, PT, |R25|, +INF , PT ;  /* 0x7f8000001900780b */ /* 0x000fe40003f3d200 */
        /* <DEDUP_REMOVED lines=16> */
.L_x_79:
[----:B------:R-:W-:Y:S01]  /*14f0*/  LEA R28, R7, 0xc0800000, 0x17 ;  /* 0xc0800000071c7811 */ /* 0x000fe200078eb8ff */
[----:B------:R-:W-:-:S03]  /*1500*/  VIADD R20, R20, 0xffffff81 ;  /* 0xffffff8114147836 */ /* 0x000fc60000000000 */
[----:B------:R-:W-:Y:S01]  /*1510*/  IADD3 R28, PT, PT, -R28, R23, RZ ;  /* 0x000000171c1c7210 */ /* 0x000fe20007ffe1ff */
[----:B------:R-:W-:-:S03]  /*1520*/  IMAD R0, R20, -0x800000, R25 ;  /* 0xff80000014007824 */ /* 0x000fc600078e0219 */
        /* <DEDUP_REMOVED lines=46> */
.L_x_85:
[----:B------:R-:W-:-:S04]  /*1810*/  LOP3.LUT R0, R0, 0x80000000, RZ, 0xc0, !PT ;  /* 0x8000000000007812 */ /* 0x000fc800078ec0ff */
[----:B------:R-:W-:Y:S01]  /*1820*/  LOP3.LUT R0, R0, 0x7f800000, RZ, 0xfc, !PT ;  /* 0x7f80000000007812 */ /* 0x000fe200078efcff */
[----:B------:R-:W-:Y:S06]  /*1830*/  BRA `(.L_x_86) ;  /* 0x0000000000287947 */ /* 0x000fec0003800000 */
.L_x_84:
[----:B------:R-:W-:Y:S01]  /*1840*/  LEA R0, R25, R0, 0x17 ;  /* 0x0000000019007211 */ /* 0x000fe200078eb8ff */
[----:B------:R-:W-:Y:S06]  /*1850*/  BRA `(.L_x_86) ;  /* 0x0000000000207947 */ /* 0x000fec0003800000 */
.L_x_83:
[----:B------:R-:W-:-:S04]  /*1860*/  LOP3.LUT R23, R23, 0x80000000, R25, 0x48, !PT ;  /* 0x8000000017177812 */ /* 0x000fc800078e4819 */
[----:B------:R-:W-:Y:S01]  /*1870*/  LOP3.LUT R0, R23, 0x7f800000, RZ, 0xfc, !PT ;  /* 0x7f80000017007812 */ /* 0x000fe200078efcff */
[----:B------:R-:W-:Y:S06]  /*1880*/  BRA `(.L_x_86) ;  /* 0x0000000000147947 */ /* 0x000fec0003800000 */
.L_x_82:
[----:B------:R-:W-:Y:S01]  /*1890*/  LOP3.LUT R0, R23, 0x80000000, R25, 0x48, !PT ;  /* 0x8000000017007812 */ /* 0x000fe200078e4819 */
[----:B------:R-:W-:Y:S06]  /*18a0*/  BRA `(.L_x_86) ;  /* 0x00000000000c7947 */ /* 0x000fec0003800000 */
.L_x_81:
[----:B------:R-:W0:Y:S01]  /*18b0*/  MUFU.RSQ R0, -QNAN ;  /* 0xffc0000000007908 */ /* 0x000e220000001400 */
[----:B------:R-:W-:Y:S05]  /*18c0*/  BRA `(.L_x_86) ;  /* 0x0000000000047947 */ /* 0x000fea0003800000 */
.L_x_80:
[----:B------:R-:W-:-:S07]  /*18d0*/  FADD.FTZ R0, R25, R23 ;  /* 0x0000001719007221 */ /* 0x000fce0000010000 */
.L_x_86:
[----:B------:R-:W-:-:S04]  /*18e0*/  HFMA2 R7, -RZ, RZ, 0, 0 ;  /* 0x00000000ff077431 */ /* 0x000fc800000001ff */
[----:B0-----:R-:W-:Y:S05]  /*18f0*/  RET.REL.NODEC R6 `(adosc_adl_f32) ;  /* 0xffffffe406c07950 */ /* 0x001fea0003c3ffff */
.L_x_87:
        /* <DEDUP_REMOVED lines=16> */
.L_x_90:


//--------------------- .nv.shared.reserved.0     --------------------------
	.section	.nv.shared.reserved.0,"aw",@nobits
	.weak		__nv_reservedSMEM_offset_0_alias
	.size		__nv_reservedSMEM_offset_0_alias, 0, 64
	.other		__nv_reservedSMEM_offset_0_alias,@"STO_CUDA_RESERVED_SHARED STV_DEFAULT"
__nv_reservedSMEM_offset_0_alias:
	.zero		0
	.zero		64


//--------------------- .nv.constant0.adosc_many_series_one_param_f32 --------------------------
	.section	.nv.constant0.adosc_many_series_one_param_f32,"a",@progbits
	.sectionflags	@""
	.align	4
.nv.constant0.adosc_many_series_one_param_f32:
	.zero		952


//--------------------- .nv.constant0.adosc_batch_from_adl_f32 --------------------------
	.section	.nv.constant0.adosc_batch_from_adl_f32,"a",@progbits
	.sectionflags	@""
	.align	4
.nv.constant0.adosc_batch_from_adl_f32:
	.zero		936


//--------------------- .nv.constant0.adosc_adl_f32 --------------------------
	.section	.nv.constant0.adosc_adl_f32,"a",@progbits
	.sectionflags	@""
	.align	4
.nv.constant0.adosc_adl_f32:
	.zero		944


//--------------------- SYMBOLS --------------------------

	.type		.nv.reservedSmem.offset0,@object
	.size		.nv.reservedSmem.offset0,0x4
